	.target	sm_100a

	.elftype	@"ET_EXEC"


//--------------------- .note.nv.tkinfo           --------------------------
	.section	.note.nv.tkinfo,"",@"SHT_NOTE"
	.sectionflags	@"SHF_NOTE_NV_TKINFO"
	.tkinfo
        /*0018*/ 	.word	0x00000002
        /*0030*/ 	.string	""
        /*0030*/ 	.string	"ptxas"
        /*0030*/ 	.string	"Cuda compilation tools, release 13.0, V13.0.88"
        /*0030*/ 	.string	"Build cuda_13.0.r13.0/compiler.36424714_0"
        /*0030*/ 	.string	"-arch sm_100a -m 64 "



//--------------------- .note.nv.cuinfo           --------------------------
	.section	.note.nv.cuinfo,"",@"SHT_NOTE"
	.sectionflags	@"SHF_NOTE_NV_CUINFO"
        /*0018*/ 	.short	0x0002
        /*001a*/ 	.short	0x0064
        /*001c*/ 	.short	0x0082
	.zero		2


//--------------------- .nv.info                  --------------------------
	.section	.nv.info,"",@"SHT_CUDA_INFO"
	.align	4


	//----- nvinfo : EIATTR_REGCOUNT
	.align		4
        /*0000*/ 	.byte	0x04, 0x2f
        /*0002*/ 	.short	(.L_19 - .L_18)
	.align		4
.L_18:
        /*0004*/ 	.word	index@(_ZN7cutlass13device_kernelINS_4gemm6kernel13GemmUniversalIN4cute5tupleIJiiiiEEENS1_10collective13CollectiveMmaINS1_35MainloopSm100TmaUmmaWarpSpecializedILi3ELi2ELi4ENS5_IJNS4_1CILi1EEESB_SB_EEEEENS5_IJNSA_ILi64EEESE_SE_EEENS_6half_tENS5_IJlSB_lEEESG_SH_NS4_8TiledMMAINS4_8MMA_AtomIJNS4_20SM100_MMA_F16BF16_SSISG_SG_fLi64ELi64ELNS4_4UMMA5MajorE0ELSM_0ELNSL_7ScaleInE0ELSN_0EEEEEENS4_6LayoutISC_NS5_IJNSA_ILi0EEESR_SR_EEEEENS5_IJNS4_10UnderscoreESU_SU_EEEEENS4_13SM90_TMA_LOADENS4_14ComposedLayoutINS4_7SwizzleILi3ELi4ELi3EEENS4_18smem_ptr_flag_bitsILi16EEENSQ_INS5_IJNSA_ILi8EEESE_EEENS5_IJSE_SB_EEEEEEEvNS4_8identityESX_S17_vS18_EENS_8epilogue10collective18CollectiveEpilogueINS1A_23Sm100TmaWarpSpecializedILi3ELi2ELi16ELb1ELb0EEEJSF_NS5_IJNSQ_ISE_SB_EENSQ_INSA_ILi32EEESB_EEEEESG_SH_SG_SH_NS1A_6fusion15FusionCallbacksIS1E_NS1J_17LinearCombinationISG_fSG_fLNS_15FloatRoundStyleE2EEESF_S1I_JEEENS4_5SM1004TMEM4LOAD26SM100_TMEM_LOAD_16dp256b4xESX_NSY_INSZ_ILi2ELi4ELi3EEES12_NSQ_INS5_IJS13_S1G_EEENS5_IJS1G_SB_EEEEEEENS4_17SM75_U32x4_LDSM_NENS4_14SM90_TMA_STOREES1X_NS4_17SM90_U32x4_STSM_NENS4_39AutoVectorizingCopyWithAssumedAlignmentILi128EEEEEEvvEEEEvNT_6ParamsE)
        /*0008*/ 	.word	0x0000004f


	//----- nvinfo : EIATTR_FRAME_SIZE
	.align		4
.L_19:
        /*000c*/ 	.byte	0x04, 0x11
        /*000e*/ 	.short	(.L_21 - .L_20)
	.align		4
.L_20:
        /*0010*/ 	.word	index@($__internal_2_$__cuda_sm10x_tcgen05_guardrail_trap_unallocated_columns_being_dealloced)
        /*0014*/ 	.word	0x00000000


	//----- nvinfo : EIATTR_FRAME_SIZE
	.align		4
.L_21:
        /*0018*/ 	.byte	0x04, 0x11
        /*001a*/ 	.short	(.L_23 - .L_22)
	.align		4
.L_22:
        /*001c*/ 	.word	index@($__internal_1_$__cuda_sm10x_tcgen05_guardrail_trap_phase_invalid_during_alloc)
        /*0020*/ 	.word	0x00000000


	//----- nvinfo : EIATTR_FRAME_SIZE
	.align		4
.L_23:
        /*0024*/ 	.byte	0x04, 0x11
        /*0026*/ 	.short	(.L_25 - .L_24)
	.align		4
.L_24:
        /*0028*/ 	.word	index@($__internal_0_$__cuda_sm10x_tcgen05_guardrail_trap_col_being_dealloced_not_returned_by_alloc)
        /*002c*/ 	.word	0x00000000


	//----- nvinfo : EIATTR_FRAME_SIZE
	.align		4
.L_25:
        /*0030*/ 	.byte	0x04, 0x11
        /*0032*/ 	.short	(.L_27 - .L_26)
	.align		4
.L_26:
        /*0034*/ 	.word	index@(_ZN7cutlass13device_kernelINS_4gemm6kernel13GemmUniversalIN4cute5tupleIJiiiiEEENS1_10collective13CollectiveMmaINS1_35MainloopSm100TmaUmmaWarpSpecializedILi3ELi2ELi4ENS5_IJNS4_1CILi1EEESB_SB_EEEEENS5_IJNSA_ILi64EEESE_SE_EEENS_6half_tENS5_IJlSB_lEEESG_SH_NS4_8TiledMMAINS4_8MMA_AtomIJNS4_20SM100_MMA_F16BF16_SSISG_SG_fLi64ELi64ELNS4_4UMMA5MajorE0ELSM_0ELNSL_7ScaleInE0ELSN_0EEEEEENS4_6LayoutISC_NS5_IJNSA_ILi0EEESR_SR_EEEEENS5_IJNS4_10UnderscoreESU_SU_EEEEENS4_13SM90_TMA_LOADENS4_14ComposedLayoutINS4_7SwizzleILi3ELi4ELi3EEENS4_18smem_ptr_flag_bitsILi16EEENSQ_INS5_IJNSA_ILi8EEESE_EEENS5_IJSE_SB_EEEEEEEvNS4_8identityESX_S17_vS18_EENS_8epilogue10collective18CollectiveEpilogueINS1A_23Sm100TmaWarpSpecializedILi3ELi2ELi16ELb1ELb0EEEJSF_NS5_IJNSQ_ISE_SB_EENSQ_INSA_ILi32EEESB_EEEEESG_SH_SG_SH_NS1A_6fusion15FusionCallbacksIS1E_NS1J_17LinearCombinationISG_fSG_fLNS_15FloatRoundStyleE2EEESF_S1I_JEEENS4_5SM1004TMEM4LOAD26SM100_TMEM_LOAD_16dp256b4xESX_NSY_INSZ_ILi2ELi4ELi3EEES12_NSQ_INS5_IJS13_S1G_EEENS5_IJS1G_SB_EEEEEEENS4_17SM75_U32x4_LDSM_NENS4_14SM90_TMA_STOREES1X_NS4_17SM90_U32x4_STSM_NENS4_39AutoVectorizingCopyWithAssumedAlignmentILi128EEEEEEvvEEEEvNT_6ParamsE)
        /*0038*/ 	.word	0x00000000


	//----- nvinfo : EIATTR_MIN_STACK_SIZE
	.align		4
.L_27:
        /*003c*/ 	.byte	0x04, 0x12
        /*003e*/ 	.short	(.L_29 - .L_28)
	.align		4
.L_28:
        /*0040*/ 	.word	index@(_ZN7cutlass13device_kernelINS_4gemm6kernel13GemmUniversalIN4cute5tupleIJiiiiEEENS1_10collective13CollectiveMmaINS1_35MainloopSm100TmaUmmaWarpSpecializedILi3ELi2ELi4ENS5_IJNS4_1CILi1EEESB_SB_EEEEENS5_IJNSA_ILi64EEESE_SE_EEENS_6half_tENS5_IJlSB_lEEESG_SH_NS4_8TiledMMAINS4_8MMA_AtomIJNS4_20SM100_MMA_F16BF16_SSISG_SG_fLi64ELi64ELNS4_4UMMA5MajorE0ELSM_0ELNSL_7ScaleInE0ELSN_0EEEEEENS4_6LayoutISC_NS5_IJNSA_ILi0EEESR_SR_EEEEENS5_IJNS4_10UnderscoreESU_SU_EEEEENS4_13SM90_TMA_LOADENS4_14ComposedLayoutINS4_7SwizzleILi3ELi4ELi3EEENS4_18smem_ptr_flag_bitsILi16EEENSQ_INS5_IJNSA_ILi8EEESE_EEENS5_IJSE_SB_EEEEEEEvNS4_8identityESX_S17_vS18_EENS_8epilogue10collective18CollectiveEpilogueINS1A_23Sm100TmaWarpSpecializedILi3ELi2ELi16ELb1ELb0EEEJSF_NS5_IJNSQ_ISE_SB_EENSQ_INSA_ILi32EEESB_EEEEESG_SH_SG_SH_NS1A_6fusion15FusionCallbacksIS1E_NS1J_17LinearCombinationISG_fSG_fLNS_15FloatRoundStyleE2EEESF_S1I_JEEENS4_5SM1004TMEM4LOAD26SM100_TMEM_LOAD_16dp256b4xESX_NSY_INSZ_ILi2ELi4ELi3EEES12_NSQ_INS5_IJS13_S1G_EEENS5_IJS1G_SB_EEEEEEENS4_17SM75_U32x4_LDSM_NENS4_14SM90_TMA_STOREES1X_NS4_17SM90_U32x4_STSM_NENS4_39AutoVectorizingCopyWithAssumedAlignmentILi128EEEEEEvvEEEEvNT_6ParamsE)
        /*0044*/ 	.word	0x00000000
.L_29:


//--------------------- .nv.compat                --------------------------
	.section	.nv.compat,"",@"SHT_CUDA_COMPAT_INFO"
	.align	4
        /*0000*/ 	.byte	0x02, 0x09, 0x01, 0x00, 0x02, 0x02, 0x02, 0x00, 0x02, 0x05, 0x05, 0x00, 0x03, 0x07, 0x01, 0x01
        /*0010*/ 	.byte	0x02, 0x03, 0x01, 0x00, 0x02, 0x06, 0x01, 0x00, 0x04, 0x0b, 0x08, 0x00, 0x09, 0x00, 0x00, 0x00
        /*0020*/ 	.byte	0x00, 0x00, 0x00, 0x00


//--------------------- .nv.info._ZN7cutlass13device_kernelINS_4gemm6kernel13GemmUniversalIN4cute5tupleIJiiiiEEENS1_10collective13CollectiveMmaINS1_35MainloopSm100TmaUmmaWarpSpecializedILi3ELi2ELi4ENS5_IJNS4_1CILi1EEESB_SB_EEEEENS5_IJNSA_ILi64EEESE_SE_EEENS_6half_tENS5_IJlSB_lEEESG_SH_NS4_8TiledMMAINS4_8MMA_AtomIJNS4_20SM100_MMA_F16BF16_SSISG_SG_fLi64ELi64ELNS4_4UMMA5MajorE0ELSM_0ELNSL_7ScaleInE0ELSN_0EEEEEENS4_6LayoutISC_NS5_IJNSA_ILi0EEESR_SR_EEEEENS5_IJNS4_10UnderscoreESU_SU_EEEEENS4_13SM90_TMA_LOADENS4_14ComposedLayoutINS4_7SwizzleILi3ELi4ELi3EEENS4_18smem_ptr_flag_bitsILi16EEENSQ_INS5_IJNSA_ILi8EEESE_EEENS5_IJSE_SB_EEEEEEEvNS4_8identityESX_S17_vS18_EENS_8epilogue10collective18CollectiveEpilogueINS1A_23Sm100TmaWarpSpecializedILi3ELi2ELi16ELb1ELb0EEEJSF_NS5_IJNSQ_ISE_SB_EENSQ_INSA_ILi32EEESB_EEEEESG_SH_SG_SH_NS1A_6fusion15FusionCallbacksIS1E_NS1J_17LinearCombinationISG_fSG_fLNS_15FloatRoundStyleE2EEESF_S1I_JEEENS4_5SM1004TMEM4LOAD26SM100_TMEM_LOAD_16dp256b4xESX_NSY_INSZ_ILi2ELi4ELi3EEES12_NSQ_INS5_IJS13_S1G_EEENS5_IJS1G_SB_EEEEEEENS4_17SM75_U32x4_LDSM_NENS4_14SM90_TMA_STOREES1X_NS4_17SM90_U32x4_STSM_NENS4_39AutoVectorizingCopyWithAssumedAlignmentILi128EEEEEEvvEEEEvNT_6ParamsE --------------------------
	.section	.nv.info._ZN7cutlass13device_kernelINS_4gemm6kernel13GemmUniversalIN4cute5tupleIJiiiiEEENS1_10collective13CollectiveMmaINS1_35MainloopSm100TmaUmmaWarpSpecializedILi3ELi2ELi4ENS5_IJNS4_1CILi1EEESB_SB_EEEEENS5_IJNSA_ILi64EEESE_SE_EEENS_6half_tENS5_IJlSB_lEEESG_SH_NS4_8TiledMMAINS4_8MMA_AtomIJNS4_20SM100_MMA_F16BF16_SSISG_SG_fLi64ELi64ELNS4_4UMMA5MajorE0ELSM_0ELNSL_7ScaleInE0ELSN_0EEEEEENS4_6LayoutISC_NS5_IJNSA_ILi0EEESR_SR_EEEEENS5_IJNS4_10UnderscoreESU_SU_EEEEENS4_13SM90_TMA_LOADENS4_14ComposedLayoutINS4_7SwizzleILi3ELi4ELi3EEENS4_18smem_ptr_flag_bitsILi16EEENSQ_INS5_IJNSA_ILi8EEESE_EEENS5_IJSE_SB_EEEEEEEvNS4_8identityESX_S17_vS18_EENS_8epilogue10collective18CollectiveEpilogueINS1A_23Sm100TmaWarpSpecializedILi3ELi2ELi16ELb1ELb0EEEJSF_NS5_IJNSQ_ISE_SB_EENSQ_INSA_ILi32EEESB_EEEEESG_SH_SG_SH_NS1A_6fusion15FusionCallbacksIS1E_NS1J_17LinearCombinationISG_fSG_fLNS_15FloatRoundStyleE2EEESF_S1I_JEEENS4_5SM1004TMEM4LOAD26SM100_TMEM_LOAD_16dp256b4xESX_NSY_INSZ_ILi2ELi4ELi3EEES12_NSQ_INS5_IJS13_S1G_EEENS5_IJS1G_SB_EEEEEEENS4_17SM75_U32x4_LDSM_NENS4_14SM90_TMA_STOREES1X_NS4_17SM90_U32x4_STSM_NENS4_39AutoVectorizingCopyWithAssumedAlignmentILi128EEEEEEvvEEEEvNT_6ParamsE,"",@"SHT_CUDA_INFO"
	.sectionflags	@""
	.align	4


	//----- nvinfo : EIATTR_CUDA_API_VERSION
	.align		4
        /*0000*/ 	.byte	0x04, 0x37
        /*0002*/ 	.short	(.L_31 - .L_30)
.L_30:
        /*0004*/ 	.word	0x00000082


	//----- nvinfo : EIATTR_KPARAM_INFO
	.align		4
.L_31:
        /*0008*/ 	.byte	0x04, 0x17
        /*000a*/ 	.short	(.L_33 - .L_32)
.L_32:
        /*000c*/ 	.word	0x00000000
        /*0010*/ 	.short	0x0000
        /*0012*/ 	.short	0x0000
        /*0014*/ 	.byte	0x00, 0xf0, 0x01, 0x20


	//----- nvinfo : EIATTR_AT_ENTRY_FRAGMENTS
	.align		4
.L_33:
        /*0018*/ 	.byte	0x04, 0x4f
        /*001a*/ 	.short	(.L_35 - .L_34)


	//   ....[0]....
.L_34:
        /*001c*/ 	.word	0x00000006


	//----- nvinfo : EIATTR_RESERVED_SMEM_USED
	.align		4
.L_35:
        /*0020*/ 	.byte	0x01, 0x41
	.zero		2


	//----- nvinfo : EIATTR_SPARSE_MMA_MASK
	.align		4
        /*0024*/ 	.byte	0x03, 0x50
        /*0026*/ 	.short	0x0000


	//----- nvinfo : EIATTR_TCGEN05_1CTA_USED
	.align		4
        /*0028*/ 	.byte	0x01, 0x51
	.zero		2


	//----- nvinfo : EIATTR_MAXREG_COUNT
	.align		4
        /*002c*/ 	.byte	0x03, 0x1b
        /*002e*/ 	.short	0x00ff


	//----- nvinfo : EIATTR_NUM_BARRIERS
	.align		4
        /*0030*/ 	.byte	0x02, 0x4c
        /*0032*/ 	.byte	0x07
	.zero		1


	//----- nvinfo : EIATTR_EXTERNS
	.align		4
        /*0034*/ 	.byte	0x04, 0x0f
        /*0036*/ 	.short	(.L_37 - .L_36)


	//   ....[0]....
	.align		4
.L_36:
        /*0038*/ 	.word	index@(__assertfail)


	//----- nvinfo : EIATTR_MERCURY_ISA_VERSION
	.align		4
.L_37:
        /*003c*/ 	.byte	0x03, 0x5f
        /*003e*/ 	.short	0x0101


	//----- nvinfo : EIATTR_INT_WARP_WIDE_INSTR_OFFSETS
	.align		4
        /*0040*/ 	.byte	0x04, 0x31
        /*0042*/ 	.short	(.L_39 - .L_38)


	//   ....[0]....
.L_38:
        /*0044*/ 	.word	0x00001d80


	//   ....[1]....
        /*0048*/ 	.word	0x00003790


	//   ....[2]....
        /*004c*/ 	.word	0x000037c0


	//   ....[3]....
        /*0050*/ 	.word	0x00003810


	//   ....[4]....
        /*0054*/ 	.word	0x000040f0


	//   ....[5]....
        /*0058*/ 	.word	0x00004110


	//   ....[6]....
        /*005c*/ 	.word	0x000043e0


	//   ....[7]....
        /*0060*/ 	.word	0x00004510


	//----- nvinfo : EIATTR_COOP_GROUP_MASK_REGIDS
	.align		4
.L_39:
        /*0064*/ 	.byte	0x04, 0x29
        /*0066*/ 	.short	(.L_41 - .L_40)


	//   ....[0]....
.L_40:
        /*0068*/ 	.word	0xffffffff


	//   ....[1]....
        /*006c*/ 	.word	0xffffffff


	//   ....[2]....
        /*0070*/ 	.word	0xffffffff


	//   ....[3]....
        /*0074*/ 	.word	0xffffffff


	//   ....[4]....
        /*0078*/ 	.word	0xffffffff


	//   ....[5]....
        /*007c*/ 	.word	0xffffffff


	//   ....[6]....
        /*0080*/ 	.word	0xffffffff


	//   ....[7]....
        /*0084*/ 	.word	0xffffffff


	//   ....[8]....
        /*0088*/ 	.word	0xffffffff


	//   ....[9]....
        /*008c*/ 	.word	0xffffffff


	//   ....[10]....
        /*0090*/ 	.word	0xffffffff


	//   ....[11]....
        /*0094*/ 	.word	0xffffffff


	//   ....[12]....
        /*0098*/ 	.word	0xffffffff


	//----- nvinfo : EIATTR_COOP_GROUP_INSTR_OFFSETS
	.align		4
.L_41:
        /*009c*/ 	.byte	0x04, 0x28
        /*009e*/ 	.short	(.L_43 - .L_42)


	//   ....[0]....
.L_42:
        /*00a0*/ 	.word	0x00000090


	//   ....[1]....
        /*00a4*/ 	.word	0x000004d0


	//   ....[2]....
        /*00a8*/ 	.word	0x00000620


	//   ....[3]....
        /*00ac*/ 	.word	0x000007a0


	//   ....[4]....
        /*00b0*/ 	.word	0x000008a0


	//   ....[5]....
        /*00b4*/ 	.word	0x00000a10


	//   ....[6]....
        /*00b8*/ 	.word	0x00000bb0


	//   ....[7]....
        /*00bc*/ 	.word	0x00001c60


	//   ....[8]....
        /*00c0*/ 	.word	0x000029b0


	//   ....[9]....
        /*00c4*/ 	.word	0x00002bc0


	//   ....[10]....
        /*00c8*/ 	.word	0x00002bf0


	//   ....[11]....
        /*00cc*/ 	.word	0x00003680


	//   ....[12]....
        /*00d0*/ 	.word	0x000038b0


	//----- nvinfo : EIATTR_VRC_CTA_INIT_COUNT
	.align		4
.L_43:
        /*00d4*/ 	.byte	0x02, 0x4a
        /*00d6*/ 	.byte	0x80
	.zero		1


	//----- nvinfo : EIATTR_SYSCALL_OFFSETS
	.align		4
        /*00d8*/ 	.byte	0x04, 0x46
        /*00da*/ 	.short	(.L_45 - .L_44)


	//   ....[0]....
.L_44:
        /*00dc*/ 	.word	0x000050f0


	//   ....[1]....
        /*00e0*/ 	.word	0x000051e0


	//   ....[2]....
        /*00e4*/ 	.word	0x000059c0


	//   ....[3]....
        /*00e8*/ 	.word	0x00006300


	//----- nvinfo : EIATTR_MBARRIER_INSTR_OFFSETS
	.align		4
.L_45:
        /*00ec*/ 	.byte	0x04, 0x39
        /*00ee*/ 	.short	(.L_47 - .L_46)


	//   ....[0]....
.L_46:
        /*00f0*/ 	.word	0x000005b0
        /*00f4*/ 	.word	0x000000ff
        /*00f8*/ 	.word	0x00000000
        /*00fc*/ 	.short	0x0100
        /*00fe*/ 	.byte	0x05
	.zero		1


	//   ....[1]....
        /*0100*/ 	.word	0x000005c0
        /*0104*/ 	.word	0x000000ff
        /*0108*/ 	.word	0x00000018
        /*010c*/ 	.short	0x0100
        /*010e*/ 	.byte	0x05
	.zero		1


	//   ....[2]....
        /*0110*/ 	.word	0x000005d0
        /*0114*/ 	.word	0x000000ff
        /*0118*/ 	.word	0x00000008
        /*011c*/ 	.short	0x0100
        /*011e*/ 	.byte	0x05
	.zero		1


	//   ....[3]....
        /*0120*/ 	.word	0x000005e0
        /*0124*/ 	.word	0x000000ff
        /*0128*/ 	.word	0x00000020
        /*012c*/ 	.short	0x0100
        /*012e*/ 	.byte	0x05
	.zero		1


	//   ....[4]....
        /*0130*/ 	.word	0x000005f0
        /*0134*/ 	.word	0x000000ff
        /*0138*/ 	.word	0x00000010
        /*013c*/ 	.short	0x0100
        /*013e*/ 	.byte	0x05
	.zero		1


	//   ....[5]....
        /*0140*/ 	.word	0x00000600
        /*0144*/ 	.word	0x000000ff
        /*0148*/ 	.word	0x00000028
        /*014c*/ 	.short	0x0100
        /*014e*/ 	.byte	0x05
	.zero		1


	//   ....[6]....
        /*0150*/ 	.word	0x00000730
        /*0154*/ 	.word	0x000000ff
        /*0158*/ 	.word	0x00000030
        /*015c*/ 	.short	0x0100
        /*015e*/ 	.byte	0x07
	.zero		1


	//   ....[7]....
        /*0160*/ 	.word	0x00000740
        /*0164*/ 	.word	0x000000ff
        /*0168*/ 	.word	0x00000048
        /*016c*/ 	.short	0x0100
        /*016e*/ 	.byte	0x07
	.zero		1


	//   ....[8]....
        /*0170*/ 	.word	0x00000750
        /*0174*/ 	.word	0x000000ff
        /*0178*/ 	.word	0x00000038
        /*017c*/ 	.short	0x0100
        /*017e*/ 	.byte	0x07
	.zero		1


	//   ....[9]....
        /*0180*/ 	.word	0x00000760
        /*0184*/ 	.word	0x000000ff
        /*0188*/ 	.word	0x00000050
        /*018c*/ 	.short	0x0100
        /*018e*/ 	.byte	0x07
	.zero		1


	//   ....[10]....
        /*0190*/ 	.word	0x00000770
        /*0194*/ 	.word	0x000000ff
        /*0198*/ 	.word	0x00000040
        /*019c*/ 	.short	0x0100
        /*019e*/ 	.byte	0x07
	.zero		1


	//   ....[11]....
        /*01a0*/ 	.word	0x00000780
        /*01a4*/ 	.word	0x000000ff
        /*01a8*/ 	.word	0x00000058
        /*01ac*/ 	.short	0x0100
        /*01ae*/ 	.byte	0x07
	.zero		1


	//   ....[12]....
        /*01b0*/ 	.word	0x00000870
        /*01b4*/ 	.word	0x000000ff
        /*01b8*/ 	.word	0x00000060
        /*01bc*/ 	.short	0x0100
        /*01be*/ 	.byte	0x05
	.zero		1


	//   ....[13]....
        /*01c0*/ 	.word	0x00000880
        /*01c4*/ 	.word	0x000000ff
        /*01c8*/ 	.word	0x00000068
        /*01cc*/ 	.short	0x0100
        /*01ce*/ 	.byte	0x05
	.zero		1


	//   ....[14]....
        /*01d0*/ 	.word	0x000009c0
        /*01d4*/ 	.word	0x000000ff
        /*01d8*/ 	.word	0x00000070
        /*01dc*/ 	.short	0x0100
        /*01de*/ 	.byte	0x05
	.zero		1


	//   ....[15]....
        /*01e0*/ 	.word	0x000009d0
        /*01e4*/ 	.word	0x000000ff
        /*01e8*/ 	.word	0x00000080
        /*01ec*/ 	.short	0x0100
        /*01ee*/ 	.byte	0x05
	.zero		1


	//   ....[16]....
        /*01f0*/ 	.word	0x000009e0
        /*01f4*/ 	.word	0x000000ff
        /*01f8*/ 	.word	0x00000078
        /*01fc*/ 	.short	0x0100
        /*01fe*/ 	.byte	0x05
	.zero		1


	//   ....[17]....
        /*0200*/ 	.word	0x000009f0
        /*0204*/ 	.word	0x000000ff
        /*0208*/ 	.word	0x00000088
        /*020c*/ 	.short	0x0100
        /*020e*/ 	.byte	0x05
	.zero		1


	//   ....[18]....
        /*0210*/ 	.word	0x00000b20
        /*0214*/ 	.word	0x000000ff
        /*0218*/ 	.word	0x00000090
        /*021c*/ 	.short	0x0100
        /*021e*/ 	.byte	0x07
	.zero		1


	//   ....[19]....
        /*0220*/ 	.word	0x00000b30
        /*0224*/ 	.word	0x000000ff
        /*0228*/ 	.word	0x000000b0
        /*022c*/ 	.short	0x0100
        /*022e*/ 	.byte	0x07
	.zero		1


	//   ....[20]....
        /*0230*/ 	.word	0x00000b40
        /*0234*/ 	.word	0x000000ff
        /*0238*/ 	.word	0x00000098
        /*023c*/ 	.short	0x0100
        /*023e*/ 	.byte	0x07
	.zero		1


	//   ....[21]....
        /*0240*/ 	.word	0x00000b50
        /*0244*/ 	.word	0x000000ff
        /*0248*/ 	.word	0x000000b8
        /*024c*/ 	.short	0x0100
        /*024e*/ 	.byte	0x07
	.zero		1


	//   ....[22]....
        /*0250*/ 	.word	0x00000b60
        /*0254*/ 	.word	0x000000ff
        /*0258*/ 	.word	0x000000a0
        /*025c*/ 	.short	0x0100
        /*025e*/ 	.byte	0x07
	.zero		1


	//   ....[23]....
        /*0260*/ 	.word	0x00000b70
        /*0264*/ 	.word	0x000000ff
        /*0268*/ 	.word	0x000000c0
        /*026c*/ 	.short	0x0100
        /*026e*/ 	.byte	0x07
	.zero		1


	//   ....[24]....
        /*0270*/ 	.word	0x00000b80
        /*0274*/ 	.word	0x000000ff
        /*0278*/ 	.word	0x000000a8
        /*027c*/ 	.short	0x0100
        /*027e*/ 	.byte	0x07
	.zero		1


	//   ....[25]....
        /*0280*/ 	.word	0x00000b90
        /*0284*/ 	.word	0x000000ff
        /*0288*/ 	.word	0x000000c8
        /*028c*/ 	.short	0x0100
        /*028e*/ 	.byte	0x07
	.zero		1


	//   ....[26]....
        /*0290*/ 	.word	0x00000c80
        /*0294*/ 	.word	0x000000ff
        /*0298*/ 	.word	0x000000d0
        /*029c*/ 	.short	0x0100
        /*029e*/ 	.byte	0x05
	.zero		1


	//   ....[27]....
        /*02a0*/ 	.word	0x00000c90
        /*02a4*/ 	.word	0x000000ff
        /*02a8*/ 	.word	0x000000e0
        /*02ac*/ 	.short	0x0100
        /*02ae*/ 	.byte	0x05
	.zero		1


	//   ....[28]....
        /*02b0*/ 	.word	0x00000ca0
        /*02b4*/ 	.word	0x000000ff
        /*02b8*/ 	.word	0x000000d8
        /*02bc*/ 	.short	0x0100
        /*02be*/ 	.byte	0x05
	.zero		1


	//   ....[29]....
        /*02c0*/ 	.word	0x00000cb0
        /*02c4*/ 	.word	0x000000ff
        /*02c8*/ 	.word	0x000000e8
        /*02cc*/ 	.short	0x0100
        /*02ce*/ 	.byte	0x05
	.zero		1


	//   ....[30]....
        /*02d0*/ 	.word	0x00001580
        /*02d4*/ 	.word	0x00000002
        /*02d8*/ 	.word	0x000000e0
        /*02dc*/ 	.short	0x010a
        /*02de*/ 	.byte	0xff
	.zero		1


	//   ....[31]....
        /*02e0*/ 	.word	0x000015b0
        /*02e4*/ 	.word	0x00000002
        /*02e8*/ 	.word	0x000000d0
        /*02ec*/ 	.short	0x0101
        /*02ee*/ 	.byte	0xff
	.zero		1


	//   ....[32]....
        /*02f0*/ 	.word	0x00001680
        /*02f4*/ 	.word	0x000000ff
        /*02f8*/ 	.word	0x00000018
        /*02fc*/ 	.short	0x010a
        /*02fe*/ 	.byte	0x08
	.zero		1


	//   ....[33]....
        /*0300*/ 	.word	0x00001720
        /*0304*/ 	.word	0x000000ff
        /*0308*/ 	.word	0x00000018
        /*030c*/ 	.short	0x010a
        /*030e*/ 	.byte	0x21
	.zero		1


	//   ....[34]....
        /*0310*/ 	.word	0x00001880
        /*0314*/ 	.word	0x000000ff
        /*0318*/ 	.word	0x00000018
        /*031c*/ 	.short	0x010a
        /*031e*/ 	.byte	0x08
	.zero		1


	//   ....[35]....
        /*0320*/ 	.word	0x00001970
        /*0324*/ 	.word	0x000000ff
        /*0328*/ 	.word	0x00000068
        /*032c*/ 	.short	0x0101
        /*032e*/ 	.byte	0x04
	.zero		1


	//   ....[36]....
        /*0330*/ 	.word	0x00001990
        /*0334*/ 	.word	0x000000ff
        /*0338*/ 	.word	0x00000018
        /*033c*/ 	.short	0x010a
        /*033e*/ 	.byte	0x08
	.zero		1


	//   ....[37]....
        /*0340*/ 	.word	0x00001a10
        /*0344*/ 	.word	0x000000ff
        /*0348*/ 	.word	0x00000018
        /*034c*/ 	.short	0x010a
        /*034e*/ 	.byte	0x11
	.zero		1


	//   ....[38]....
        /*0350*/ 	.word	0x00001b70
        /*0354*/ 	.word	0x000000ff
        /*0358*/ 	.word	0x00000018
        /*035c*/ 	.short	0x010a
        /*035e*/ 	.byte	0x08
	.zero		1


	//   ....[39]....
        /*0360*/ 	.word	0x00001c90
        /*0364*/ 	.word	0x00000002
        /*0368*/ 	.word	0x00000070
        /*036c*/ 	.short	0x010a
        /*036e*/ 	.byte	0xff
	.zero		1


	//   ....[40]....
        /*0370*/ 	.word	0x00001d50
        /*0374*/ 	.word	0x00000002
        /*0378*/ 	.word	0x00000000
        /*037c*/ 	.short	0x0101
        /*037e*/ 	.byte	0xff
	.zero		1


	//   ....[41]....
        /*0380*/ 	.word	0x000022b0
        /*0384*/ 	.word	0x000000ff
        /*0388*/ 	.word	0x00000000
        /*038c*/ 	.short	0x010a
        /*038e*/ 	.byte	0x05
	.zero		1


	//   ....[42]....
        /*0390*/ 	.word	0x00002340
        /*0394*/ 	.word	0x000000ff
        /*0398*/ 	.word	0x00000000
        /*039c*/ 	.short	0x010a
        /*039e*/ 	.byte	0x05
	.zero		1


	//   ....[43]....
        /*03a0*/ 	.word	0x000023e0
        /*03a4*/ 	.word	0x00000000
        /*03a8*/ 	.word	0x00000000
        /*03ac*/ 	.short	0x010a
        /*03ae*/ 	.byte	0xff
	.zero		1


	//   ....[44]....
        /*03b0*/ 	.word	0x00002500
        /*03b4*/ 	.word	0x00000000
        /*03b8*/ 	.word	0x000000d0
        /*03bc*/ 	.short	0x010a
        /*03be*/ 	.byte	0xff
	.zero		1


	//   ....[45]....
        /*03c0*/ 	.word	0x00002570
        /*03c4*/ 	.word	0x00000000
        /*03c8*/ 	.word	0x00000000
        /*03cc*/ 	.short	0x0101
        /*03ce*/ 	.byte	0xff
	.zero		1


	//   ....[46]....
        /*03d0*/ 	.word	0x00002590
        /*03d4*/ 	.word	0x000000ff
        /*03d8*/ 	.word	0x00000080
        /*03dc*/ 	.short	0x010a
        /*03de*/ 	.byte	0x05
	.zero		1


	//   ....[47]....
        /*03e0*/ 	.word	0x000026b0
        /*03e4*/ 	.word	0x00000000
        /*03e8*/ 	.word	0x00000070
        /*03ec*/ 	.short	0x010a
        /*03ee*/ 	.byte	0xff
	.zero		1


	//   ....[48]....
        /*03f0*/ 	.word	0x000027b0
        /*03f4*/ 	.word	0x00000000
        /*03f8*/ 	.word	0x00000000
        /*03fc*/ 	.short	0x0101
        /*03fe*/ 	.byte	0xff
	.zero		1


	//   ....[49]....
        /*0400*/ 	.word	0x00002840
        /*0404*/ 	.word	0x000000ff
        /*0408*/ 	.word	0x00000080
        /*040c*/ 	.short	0x0106
        /*040e*/ 	.byte	0x05
	.zero		1


	//   ....[50]....
        /*0410*/ 	.word	0x00002860
        /*0414*/ 	.word	0x000000ff
        /*0418*/ 	.word	0x00000080
        /*041c*/ 	.short	0x010a
        /*041e*/ 	.byte	0x05
	.zero		1


	//   ....[51]....
        /*0420*/ 	.word	0x000028f0
        /*0424*/ 	.word	0x000000ff
        /*0428*/ 	.word	0x00000080
        /*042c*/ 	.short	0x0106
        /*042e*/ 	.byte	0x04
	.zero		1


	//   ....[52]....
        /*0430*/ 	.word	0x00002930
        /*0434*/ 	.word	0x00000000
        /*0438*/ 	.word	0x00000080
        /*043c*/ 	.short	0x010a
        /*043e*/ 	.byte	0xff
	.zero		1


	//   ....[53]....
        /*0440*/ 	.word	0x00002e70
        /*0444*/ 	.word	0x00000000
        /*0448*/ 	.word	0x00000070
        /*044c*/ 	.short	0x010a
        /*044e*/ 	.byte	0xff
	.zero		1


	//   ....[54]....
        /*0450*/ 	.word	0x00002f70
        /*0454*/ 	.word	0x00000003
        /*0458*/ 	.word	0x00000000
        /*045c*/ 	.short	0x0101
        /*045e*/ 	.byte	0xff
	.zero		1


	//   ....[55]....
        /*0460*/ 	.word	0x00002f80
        /*0464*/ 	.word	0x000000ff
        /*0468*/ 	.word	0x00000000
        /*046c*/ 	.short	0x010a
        /*046e*/ 	.byte	0x06
	.zero		1


	//   ....[56]....
        /*0470*/ 	.word	0x00003000
        /*0474*/ 	.word	0x000000ff
        /*0478*/ 	.word	0x000000b0
        /*047c*/ 	.short	0x010a
        /*047e*/ 	.byte	0x07
	.zero		1


	//   ....[57]....
        /*0480*/ 	.word	0x000030e0
        /*0484*/ 	.word	0x000000ff
        /*0488*/ 	.word	0x00000000
        /*048c*/ 	.short	0x010a
        /*048e*/ 	.byte	0x06
	.zero		1


	//   ....[58]....
        /*0490*/ 	.word	0x00003210
        /*0494*/ 	.word	0x000000ff
        /*0498*/ 	.word	0x00000000
        /*049c*/ 	.short	0x010a
        /*049e*/ 	.byte	0x1a
	.zero		1


	//   ....[59]....
        /*04a0*/ 	.word	0x000034b0
        /*04a4*/ 	.word	0x000000ff
        /*04a8*/ 	.word	0x00000000
        /*04ac*/ 	.short	0x010a
        /*04ae*/ 	.byte	0x06
	.zero		1


	//   ....[60]....
        /*04b0*/ 	.word	0x00003540
        /*04b4*/ 	.word	0x000000ff
        /*04b8*/ 	.word	0x00000000
        /*04bc*/ 	.short	0x010a
        /*04be*/ 	.byte	0x06
	.zero		1


	//   ....[61]....
        /*04c0*/ 	.word	0x000035d0
        /*04c4*/ 	.word	0x000000ff
        /*04c8*/ 	.word	0x00000000
        /*04cc*/ 	.short	0x010a
        /*04ce*/ 	.byte	0x06
	.zero		1


	//   ....[62]....
        /*04d0*/ 	.word	0x00003660
        /*04d4*/ 	.word	0x000000ff
        /*04d8*/ 	.word	0x00000000
        /*04dc*/ 	.short	0x010a
        /*04de*/ 	.byte	0x07
	.zero		1


	//   ....[63]....
        /*04e0*/ 	.word	0x00003a90
        /*04e4*/ 	.word	0x00000000
        /*04e8*/ 	.word	0x00000070
        /*04ec*/ 	.short	0x010a
        /*04ee*/ 	.byte	0xff
	.zero		1


	//   ....[64]....
        /*04f0*/ 	.word	0x00003b50
        /*04f4*/ 	.word	0x00000000
        /*04f8*/ 	.word	0x00000000
        /*04fc*/ 	.short	0x0101
        /*04fe*/ 	.byte	0xff
	.zero		1


	//   ....[65]....
        /*0500*/ 	.word	0x00003e70
        /*0504*/ 	.word	0x000000ff
        /*0508*/ 	.word	0x00000068
        /*050c*/ 	.short	0x010a
        /*050e*/ 	.byte	0x07
	.zero		1


	//   ....[66]....
        /*0510*/ 	.word	0x00004090
        /*0514*/ 	.word	0x000000ff
        /*0518*/ 	.word	0x00000048
        /*051c*/ 	.short	0x010a
        /*051e*/ 	.byte	0x0f
	.zero		1


	//   ....[67]....
        /*0520*/ 	.word	0x00004290
        /*0524*/ 	.word	0x000000ff
        /*0528*/ 	.word	0x00000030
        /*052c*/ 	.short	0x010b
        /*052e*/ 	.byte	0x0f
	.zero		1


	//   ....[68]....
        /*0530*/ 	.word	0x000042e0
        /*0534*/ 	.word	0x000000ff
        /*0538*/ 	.word	0x00000000
        /*053c*/ 	.short	0x0101
        /*053e*/ 	.byte	0x10
	.zero		1


	//   ....[69]....
        /*0540*/ 	.word	0x00004320
        /*0544*/ 	.word	0x000000ff
        /*0548*/ 	.word	0x00000048
        /*054c*/ 	.short	0x010a
        /*054e*/ 	.byte	0x0d
	.zero		1


	//   ....[70]....
        /*0550*/ 	.word	0x00004560
        /*0554*/ 	.word	0x000000ff
        /*0558*/ 	.word	0x00000030
        /*055c*/ 	.short	0x010b
        /*055e*/ 	.byte	0x0d
	.zero		1


	//   ....[71]....
        /*0560*/ 	.word	0x000045d0
        /*0564*/ 	.word	0x000000ff
        /*0568*/ 	.word	0x00000000
        /*056c*/ 	.short	0x0101
        /*056e*/ 	.byte	0x0f
	.zero		1


	//   ....[72]....
        /*0570*/ 	.word	0x00004620
        /*0574*/ 	.word	0x000000ff
        /*0578*/ 	.word	0x00000000
        /*057c*/ 	.short	0x010a
        /*057e*/ 	.byte	0x04
	.zero		1


	//   ....[73]....
        /*0580*/ 	.word	0x000046b0
        /*0584*/ 	.word	0x000000ff
        /*0588*/ 	.word	0x00000000
        /*058c*/ 	.short	0x010a
        /*058e*/ 	.byte	0x04
	.zero		1


	//   ....[74]....
        /*0590*/ 	.word	0x00004750
        /*0594*/ 	.word	0x00000000
        /*0598*/ 	.word	0x00000000
        /*059c*/ 	.short	0x010a
        /*059e*/ 	.byte	0xff
	.zero		1


	//   ....[75]....
        /*05a0*/ 	.word	0x00004ac0
        /*05a4*/ 	.word	0x00000000
        /*05a8*/ 	.word	0x00000070
        /*05ac*/ 	.short	0x010a
        /*05ae*/ 	.byte	0xff
	.zero		1


	//   ....[76]....
        /*05b0*/ 	.word	0x00004bd0
        /*05b4*/ 	.word	0x00000000
        /*05b8*/ 	.word	0x00000000
        /*05bc*/ 	.short	0x0101
        /*05be*/ 	.byte	0xff
	.zero		1


	//   ....[77]....
        /*05c0*/ 	.word	0x000055e0
        /*05c4*/ 	.word	0x00000002
        /*05c8*/ 	.word	0x00000030
        /*05cc*/ 	.short	0x010a
        /*05ce*/ 	.byte	0xff
	.zero		1


	//   ....[78]....
        /*05d0*/ 	.word	0x00005620
        /*05d4*/ 	.word	0x0000002c
        /*05d8*/ 	.word	0x00000090
        /*05dc*/ 	.short	0x010a
        /*05de*/ 	.byte	0xff
	.zero		1


	//   ....[79]....
        /*05e0*/ 	.word	0x00005710
        /*05e4*/ 	.word	0x00000002
        /*05e8*/ 	.word	0x00000030
        /*05ec*/ 	.short	0x010a
        /*05ee*/ 	.byte	0xff
	.zero		1


	//   ....[80]....
        /*05f0*/ 	.word	0x000058a0
        /*05f4*/ 	.word	0x0000002c
        /*05f8*/ 	.word	0x00000090
        /*05fc*/ 	.short	0x010a
        /*05fe*/ 	.byte	0xff
	.zero		1


	//   ....[81]....
        /*0600*/ 	.word	0x00006060
        /*0604*/ 	.word	0x00000000
        /*0608*/ 	.word	0x00000000
        /*060c*/ 	.short	0x0101
        /*060e*/ 	.byte	0xff
	.zero		1


	//   ....[82]....
        /*0610*/ 	.word	0x00006070
        /*0614*/ 	.word	0x00000002
        /*0618*/ 	.word	0x00000030
        /*061c*/ 	.short	0x010a
        /*061e*/ 	.byte	0xff
	.zero		1


	//   ....[83]....
        /*0620*/ 	.word	0x00006130
        /*0624*/ 	.word	0x00000002
        /*0628*/ 	.word	0x00000030
        /*062c*/ 	.short	0x010a
        /*062e*/ 	.byte	0xff
	.zero		1


	//   ....[84]....
        /*0630*/ 	.word	0x00006460
        /*0634*/ 	.word	0x000000ff
        /*0638*/ 	.word	0x00000000
        /*063c*/ 	.short	0x0101
        /*063e*/ 	.byte	0x05
	.zero		1


	//   ....[85]....
        /*0640*/ 	.word	0x00006a20
        /*0644*/ 	.word	0x00000000
        /*0648*/ 	.word	0x00000000
        /*064c*/ 	.short	0x0101
        /*064e*/ 	.byte	0xff
	.zero		1


	//   ....[86]....
        /*0650*/ 	.word	0x00006c90
        /*0654*/ 	.word	0x000000ff
        /*0658*/ 	.word	0x00000000
        /*065c*/ 	.short	0x0101
        /*065e*/ 	.byte	0x04
	.zero		1


	//   ....[87]....
        /*0660*/ 	.word	0x00006cb0
        /*0664*/ 	.word	0x00000002
        /*0668*/ 	.word	0x000000e0
        /*066c*/ 	.short	0x010a
        /*066e*/ 	.byte	0xff
	.zero		1


	//   ....[88]....
        /*0670*/ 	.word	0x00006d10
        /*0674*/ 	.word	0x00000002
        /*0678*/ 	.word	0x00000018
        /*067c*/ 	.short	0x010a
        /*067e*/ 	.byte	0xff
	.zero		1


	//   ....[89]....
        /*0680*/ 	.word	0x00006d70
        /*0684*/ 	.word	0x00000002
        /*0688*/ 	.word	0x00000018
        /*068c*/ 	.short	0x010a
        /*068e*/ 	.byte	0xff
	.zero		1


	//   ....[90]....
        /*0690*/ 	.word	0x00006dc0
        /*0694*/ 	.word	0x00000002
        /*0698*/ 	.word	0x00000070
        /*069c*/ 	.short	0x010a
        /*069e*/ 	.byte	0xff
	.zero		1


	//   ....[91]....
        /*06a0*/ 	.word	0x00006e20
        /*06a4*/ 	.word	0x00000000
        /*06a8*/ 	.word	0x00000000
        /*06ac*/ 	.short	0x010a
        /*06ae*/ 	.byte	0xff
	.zero		1


	//   ....[92]....
        /*06b0*/ 	.word	0x00006e80
        /*06b4*/ 	.word	0x00000000
        /*06b8*/ 	.word	0x00000000
        /*06bc*/ 	.short	0x010a
        /*06be*/ 	.byte	0xff
	.zero		1


	//   ....[93]....
        /*06c0*/ 	.word	0x00006ed0
        /*06c4*/ 	.word	0x00000000
        /*06c8*/ 	.word	0x000000d0
        /*06cc*/ 	.short	0x010a
        /*06ce*/ 	.byte	0xff
	.zero		1


	//   ....[94]....
        /*06d0*/ 	.word	0x00006f30
        /*06d4*/ 	.word	0x00000000
        /*06d8*/ 	.word	0x00000080
        /*06dc*/ 	.short	0x010a
        /*06de*/ 	.byte	0xff
	.zero		1


	//   ....[95]....
        /*06e0*/ 	.word	0x00006f80
        /*06e4*/ 	.word	0x00000000
        /*06e8*/ 	.word	0x00000070
        /*06ec*/ 	.short	0x010a
        /*06ee*/ 	.byte	0xff
	.zero		1


	//   ....[96]....
        /*06f0*/ 	.word	0x00006fe0
        /*06f4*/ 	.word	0x00000000
        /*06f8*/ 	.word	0x00000080
        /*06fc*/ 	.short	0x010a
        /*06fe*/ 	.byte	0xff
	.zero		1


	//   ....[97]....
        /*0700*/ 	.word	0x00007030
        /*0704*/ 	.word	0x00000000
        /*0708*/ 	.word	0x00000070
        /*070c*/ 	.short	0x010a
        /*070e*/ 	.byte	0xff
	.zero		1


	//   ....[98]....
        /*0710*/ 	.word	0x00007090
        /*0714*/ 	.word	0x00000002
        /*0718*/ 	.word	0x000000b0
        /*071c*/ 	.short	0x010a
        /*071e*/ 	.byte	0xff
	.zero		1


	//   ....[99]....
        /*0720*/ 	.word	0x000070f0
        /*0724*/ 	.word	0x00000000
        /*0728*/ 	.word	0x00000000
        /*072c*/ 	.short	0x010a
        /*072e*/ 	.byte	0xff
	.zero		1


	//   ....[100]....
        /*0730*/ 	.word	0x00007150
        /*0734*/ 	.word	0x00000000
        /*0738*/ 	.word	0x00000000
        /*073c*/ 	.short	0x010a
        /*073e*/ 	.byte	0xff
	.zero		1


	//   ....[101]....
        /*0740*/ 	.word	0x000071b0
        /*0744*/ 	.word	0x00000000
        /*0748*/ 	.word	0x00000000
        /*074c*/ 	.short	0x010a
        /*074e*/ 	.byte	0xff
	.zero		1


	//   ....[102]....
        /*0750*/ 	.word	0x00007210
        /*0754*/ 	.word	0x00000000
        /*0758*/ 	.word	0x00000000
        /*075c*/ 	.short	0x010a
        /*075e*/ 	.byte	0xff
	.zero		1


	//   ....[103]....
        /*0760*/ 	.word	0x00007270
        /*0764*/ 	.word	0x00000000
        /*0768*/ 	.word	0x00000000
        /*076c*/ 	.short	0x010a
        /*076e*/ 	.byte	0xff
	.zero		1


	//   ....[104]....
        /*0770*/ 	.word	0x000072c0
        /*0774*/ 	.word	0x00000000
        /*0778*/ 	.word	0x00000070
        /*077c*/ 	.short	0x010a
        /*077e*/ 	.byte	0xff
	.zero		1


	//   ....[105]....
        /*0780*/ 	.word	0x00007320
        /*0784*/ 	.word	0x00000000
        /*0788*/ 	.word	0x00000068
        /*078c*/ 	.short	0x010a
        /*078e*/ 	.byte	0xff
	.zero		1


	//   ....[106]....
        /*0790*/ 	.word	0x00007380
        /*0794*/ 	.word	0x00000000
        /*0798*/ 	.word	0x00000048
        /*079c*/ 	.short	0x010a
        /*079e*/ 	.byte	0xff
	.zero		1


	//   ....[107]....
        /*07a0*/ 	.word	0x000073e0
        /*07a4*/ 	.word	0x00000000
        /*07a8*/ 	.word	0x00000048
        /*07ac*/ 	.short	0x010a
        /*07ae*/ 	.byte	0xff
	.zero		1


	//   ....[108]....
        /*07b0*/ 	.word	0x00007440
        /*07b4*/ 	.word	0x00000000
        /*07b8*/ 	.word	0x00000000
        /*07bc*/ 	.short	0x010a
        /*07be*/ 	.byte	0xff
	.zero		1


	//   ....[109]....
        /*07c0*/ 	.word	0x000074a0
        /*07c4*/ 	.word	0x00000000
        /*07c8*/ 	.word	0x00000000
        /*07cc*/ 	.short	0x010a
        /*07ce*/ 	.byte	0xff
	.zero		1


	//   ....[110]....
        /*07d0*/ 	.word	0x000074f0
        /*07d4*/ 	.word	0x00000000
        /*07d8*/ 	.word	0x00000070
        /*07dc*/ 	.short	0x010a
        /*07de*/ 	.byte	0xff
	.zero		1


	//   ....[111]....
        /*07e0*/ 	.word	0x00007540
        /*07e4*/ 	.word	0x00000002
        /*07e8*/ 	.word	0x00000030
        /*07ec*/ 	.short	0x010a
        /*07ee*/ 	.byte	0xff
	.zero		1


	//   ....[112]....
        /*07f0*/ 	.word	0x00007590
        /*07f4*/ 	.word	0x0000002c
        /*07f8*/ 	.word	0x00000090
        /*07fc*/ 	.short	0x010a
        /*07fe*/ 	.byte	0xff
	.zero		1


	//   ....[113]....
        /*0800*/ 	.word	0x000075e0
        /*0804*/ 	.word	0x00000002
        /*0808*/ 	.word	0x00000030
        /*080c*/ 	.short	0x010a
        /*080e*/ 	.byte	0xff
	.zero		1


	//----- nvinfo : EIATTR_NUM_MBARRIERS
	.align		4
.L_47:
        /*0810*/ 	.byte	0x03, 0x38
        /*0812*/ 	.short	0x001e


	//----- nvinfo : EIATTR_EXIT_INSTR_OFFSETS
	.align		4
        /*0814*/ 	.byte	0x04, 0x1c
        /*0816*/ 	.short	(.L_49 - .L_48)


	//   ....[0]....
.L_48:
        /*0818*/ 	.word	0x00002410


	//   ....[1]....
        /*081c*/ 	.word	0x00002900


	//   ....[2]....
        /*0820*/ 	.word	0x00002960


	//   ....[3]....
        /*0824*/ 	.word	0x000038c0


	//   ....[4]....
        /*0828*/ 	.word	0x00004780


	//   ....[5]....
        /*082c*/ 	.word	0x000047c0


	//   ....[6]....
        /*0830*/ 	.word	0x00006b80


	//   ....[7]....
        /*0834*/ 	.word	0x00006c00


	//   ....[8]....
        /*0838*/ 	.word	0x00006c30


	//   ....[9]....
        /*083c*/ 	.word	0x00006ca0


	//----- nvinfo : EIATTR_MAX_THREADS
	.align		4
.L_49:
        /*0840*/ 	.byte	0x04, 0x05
        /*0842*/ 	.short	(.L_51 - .L_50)
.L_50:
        /*0844*/ 	.word	0x00000100
        /*0848*/ 	.word	0x00000001
        /*084c*/ 	.word	0x00000001


	//----- nvinfo : EIATTR_CRS_STACK_SIZE
	.align		4
.L_51:
        /*0850*/ 	.byte	0x04, 0x1e
        /*0852*/ 	.short	(.L_53 - .L_52)
.L_52:
        /*0854*/ 	.word	0x00000000


	//----- nvinfo : EIATTR_CBANK_PARAM_SIZE
	.align		4
.L_53:
        /*0858*/ 	.byte	0x03, 0x19
        /*085a*/ 	.short	0x0800


	//----- nvinfo : EIATTR_PARAM_CBANK
	.align		4
        /*085c*/ 	.byte	0x04, 0x0a
        /*085e*/ 	.short	(.L_55 - .L_54)
	.align		4
.L_54:
        /*0860*/ 	.word	index@(.nv.constant0._ZN7cutlass13device_kernelINS_4gemm6kernel13GemmUniversalIN4cute5tupleIJiiiiEEENS1_10collective13CollectiveMmaINS1_35MainloopSm100TmaUmmaWarpSpecializedILi3ELi2ELi4ENS5_IJNS4_1CILi1EEESB_SB_EEEEENS5_IJNSA_ILi64EEESE_SE_EEENS_6half_tENS5_IJlSB_lEEESG_SH_NS4_8TiledMMAINS4_8MMA_AtomIJNS4_20SM100_MMA_F16BF16_SSISG_SG_fLi64ELi64ELNS4_4UMMA5MajorE0ELSM_0ELNSL_7ScaleInE0ELSN_0EEEEEENS4_6LayoutISC_NS5_IJNSA_ILi0EEESR_SR_EEEEENS5_IJNS4_10UnderscoreESU_SU_EEEEENS4_13SM90_TMA_LOADENS4_14ComposedLayoutINS4_7SwizzleILi3ELi4ELi3EEENS4_18smem_ptr_flag_bitsILi16EEENSQ_INS5_IJNSA_ILi8EEESE_EEENS5_IJSE_SB_EEEEEEEvNS4_8identityESX_S17_vS18_EENS_8epilogue10collective18CollectiveEpilogueINS1A_23Sm100TmaWarpSpecializedILi3ELi2ELi16ELb1ELb0EEEJSF_NS5_IJNSQ_ISE_SB_EENSQ_INSA_ILi32EEESB_EEEEESG_SH_SG_SH_NS1A_6fusion15FusionCallbacksIS1E_NS1J_17LinearCombinationISG_fSG_fLNS_15FloatRoundStyleE2EEESF_S1I_JEEENS4_5SM1004TMEM4LOAD26SM100_TMEM_LOAD_16dp256b4xESX_NSY_INSZ_ILi2ELi4ELi3EEES12_NSQ_INS5_IJS13_S1G_EEENS5_IJS1G_SB_EEEEEEENS4_17SM75_U32x4_LDSM_NENS4_14SM90_TMA_STOREES1X_NS4_17SM90_U32x4_STSM_NENS4_39AutoVectorizingCopyWithAssumedAlignmentILi128EEEEEEvvEEEEvNT_6ParamsE)
        /*0864*/ 	.short	0x0380
        /*0866*/ 	.short	0x0800


	//----- nvinfo : EIATTR_SW_WAR
	.align		4
.L_55:
        /*0868*/ 	.byte	0x04, 0x36
        /*086a*/ 	.short	(.L_57 - .L_56)
.L_56:
        /*086c*/ 	.word	0x00000008
.L_57:


//--------------------- .nv.callgraph             --------------------------
	.section	.nv.callgraph,"",@"SHT_CUDA_CALLGRAPH"
	.align	4
	.sectionentsize	8
	.align		4
        /*0000*/ 	.word	0x00000000
	.align		4
        /*0004*/ 	.word	0xffffffff
	.align		4
        /*0008*/ 	.word	index@(_ZN7cutlass13device_kernelINS_4gemm6kernel13GemmUniversalIN4cute5tupleIJiiiiEEENS1_10collective13CollectiveMmaINS1_35MainloopSm100TmaUmmaWarpSpecializedILi3ELi2ELi4ENS5_IJNS4_1CILi1EEESB_SB_EEEEENS5_IJNSA_ILi64EEESE_SE_EEENS_6half_tENS5_IJlSB_lEEESG_SH_NS4_8TiledMMAINS4_8MMA_AtomIJNS4_20SM100_MMA_F16BF16_SSISG_SG_fLi64ELi64ELNS4_4UMMA5MajorE0ELSM_0ELNSL_7ScaleInE0ELSN_0EEEEEENS4_6LayoutISC_NS5_IJNSA_ILi0EEESR_SR_EEEEENS5_IJNS4_10UnderscoreESU_SU_EEEEENS4_13SM90_TMA_LOADENS4_14ComposedLayoutINS4_7SwizzleILi3ELi4ELi3EEENS4_18smem_ptr_flag_bitsILi16EEENSQ_INS5_IJNSA_ILi8EEESE_EEENS5_IJSE_SB_EEEEEEEvNS4_8identityESX_S17_vS18_EENS_8epilogue10collective18CollectiveEpilogueINS1A_23Sm100TmaWarpSpecializedILi3ELi2ELi16ELb1ELb0EEEJSF_NS5_IJNSQ_ISE_SB_EENSQ_INSA_ILi32EEESB_EEEEESG_SH_SG_SH_NS1A_6fusion15FusionCallbacksIS1E_NS1J_17LinearCombinationISG_fSG_fLNS_15FloatRoundStyleE2EEESF_S1I_JEEENS4_5SM1004TMEM4LOAD26SM100_TMEM_LOAD_16dp256b4xESX_NSY_INSZ_ILi2ELi4ELi3EEES12_NSQ_INS5_IJS13_S1G_EEENS5_IJS1G_SB_EEEEEEENS4_17SM75_U32x4_LDSM_NENS4_14SM90_TMA_STOREES1X_NS4_17SM90_U32x4_STSM_NENS4_39AutoVectorizingCopyWithAssumedAlignmentILi128EEEEEEvvEEEEvNT_6ParamsE)
	.align		4
        /*000c*/ 	.word	index@(__assertfail)
	.align		4
        /*0010*/ 	.word	0x00000000
	.align		4
        /*0014*/ 	.word	0xfffffffe
	.align		4
        /*0018*/ 	.word	0x00000000
	.align		4
        /*001c*/ 	.word	0xfffffffd
	.align		4
        /*0020*/ 	.word	0x00000000
	.align		4
        /*0024*/ 	.word	0xfffffffc


//--------------------- .nv.constant4             --------------------------
	.section	.nv.constant4,"a",@progbits
	.align	8
	.align		8
.nv.constant4:
        /*0000*/ 	.dword	__assertfail
	.align		8
        /*0008*/ 	.dword	__unnamed_1
	.align		8
        /*0010*/ 	.dword	__unnamed_2
	.align		8
        /*0018*/ 	.dword	_ZN39_INTERNAL_303b48f4_4_k_cu_60f7ee91_60464cuda3std3__45__cpo5beginE
	.align		8
        /*0020*/ 	.dword	_ZN39_INTERNAL_303b48f4_4_k_cu_60f7ee91_60464cuda3std3__45__cpo3endE
	.align		8
        /*0028*/ 	.dword	_ZN39_INTERNAL_303b48f4_4_k_cu_60f7ee91_60464cuda3std3__45__cpo6cbeginE
	.align		8
        /*0030*/ 	.dword	_ZN39_INTERNAL_303b48f4_4_k_cu_60f7ee91_60464cuda3std3__45__cpo4cendE
	.align		8
        /*0038*/ 	.dword	_ZN39_INTERNAL_303b48f4_4_k_cu_60f7ee91_60464cuda3std3__441_GLOBAL__N__303b48f4_4_k_cu_60f7ee91_60466ignoreE
	.align		8
        /*0040*/ 	.dword	_ZN39_INTERNAL_303b48f4_4_k_cu_60f7ee91_60464cuda3std3__419piecewise_constructE
	.align		8
        /*0048*/ 	.dword	_ZN39_INTERNAL_303b48f4_4_k_cu_60f7ee91_60464cuda3std3__48in_placeE
	.align		8
        /*0050*/ 	.dword	_ZN39_INTERNAL_303b48f4_4_k_cu_60f7ee91_60464cuda3std6ranges3__45__cpo4swapE
	.align		8
        /*0058*/ 	.dword	_ZN39_INTERNAL_303b48f4_4_k_cu_60f7ee91_60464cuda3std6ranges3__45__cpo9iter_moveE
	.align		8
        /*0060*/ 	.dword	_ZN39_INTERNAL_303b48f4_4_k_cu_60f7ee91_60464cute7productE
	.align		8
        /*0068*/ 	.dword	_ZN39_INTERNAL_303b48f4_4_k_cu_60f7ee91_60464cute1_E
	.align		8
        /*0070*/ 	.dword	$str$25
	.align		8
        /*0078*/ 	.dword	$str$26
	.align		8
        /*0080*/ 	.dword	$str$27
	.align		8
        /*0088*/ 	.dword	$str$28


//--------------------- .text._ZN7cutlass13device_kernelINS_4gemm6kernel13GemmUniversalIN4cute5tupleIJiiiiEEENS1_10collective13CollectiveMmaINS1_35MainloopSm100TmaUmmaWarpSpecializedILi3ELi2ELi4ENS5_IJNS4_1CILi1EEESB_SB_EEEEENS5_IJNSA_ILi64EEESE_SE_EEENS_6half_tENS5_IJlSB_lEEESG_SH_NS4_8TiledMMAINS4_8MMA_AtomIJNS4_20SM100_MMA_F16BF16_SSISG_SG_fLi64ELi64ELNS4_4UMMA5MajorE0ELSM_0ELNSL_7ScaleInE0ELSN_0EEEEEENS4_6LayoutISC_NS5_IJNSA_ILi0EEESR_SR_EEEEENS5_IJNS4_10UnderscoreESU_SU_EEEEENS4_13SM90_TMA_LOADENS4_14ComposedLayoutINS4_7SwizzleILi3ELi4ELi3EEENS4_18smem_ptr_flag_bitsILi16EEENSQ_INS5_IJNSA_ILi8EEESE_EEENS5_IJSE_SB_EEEEEEEvNS4_8identityESX_S17_vS18_EENS_8epilogue10collective18CollectiveEpilogueINS1A_23Sm100TmaWarpSpecializedILi3ELi2ELi16ELb1ELb0EEEJSF_NS5_IJNSQ_ISE_SB_EENSQ_INSA_ILi32EEESB_EEEEESG_SH_SG_SH_NS1A_6fusion15FusionCallbacksIS1E_NS1J_17LinearCombinationISG_fSG_fLNS_15FloatRoundStyleE2EEESF_S1I_JEEENS4_5SM1004TMEM4LOAD26SM100_TMEM_LOAD_16dp256b4xESX_NSY_INSZ_ILi2ELi4ELi3EEES12_NSQ_INS5_IJS13_S1G_EEENS5_IJS1G_SB_EEEEEEENS4_17SM75_U32x4_LDSM_NENS4_14SM90_TMA_STOREES1X_NS4_17SM90_U32x4_STSM_NENS4_39AutoVectorizingCopyWithAssumedAlignmentILi128EEEEEEvvEEEEvNT_6ParamsE --------------------------
	.section	.text._ZN7cutlass13device_kernelINS_4gemm6kernel13GemmUniversalIN4cute5tupleIJiiiiEEENS1_10collective13CollectiveMmaINS1_35MainloopSm100TmaUmmaWarpSpecializedILi3ELi2ELi4ENS5_IJNS4_1CILi1EEESB_SB_EEEEENS5_IJNSA_ILi64EEESE_SE_EEENS_6half_tENS5_IJlSB_lEEESG_SH_NS4_8TiledMMAINS4_8MMA_AtomIJNS4_20SM100_MMA_F16BF16_SSISG_SG_fLi64ELi64ELNS4_4UMMA5MajorE0ELSM_0ELNSL_7ScaleInE0ELSN_0EEEEEENS4_6LayoutISC_NS5_IJNSA_ILi0EEESR_SR_EEEEENS5_IJNS4_10UnderscoreESU_SU_EEEEENS4_13SM90_TMA_LOADENS4_14ComposedLayoutINS4_7SwizzleILi3ELi4ELi3EEENS4_18smem_ptr_flag_bitsILi16EEENSQ_INS5_IJNSA_ILi8EEESE_EEENS5_IJSE_SB_EEEEEEEvNS4_8identityESX_S17_vS18_EENS_8epilogue10collective18CollectiveEpilogueINS1A_23Sm100TmaWarpSpecializedILi3ELi2ELi16ELb1ELb0EEEJSF_NS5_IJNSQ_ISE_SB_EENSQ_INSA_ILi32EEESB_EEEEESG_SH_SG_SH_NS1A_6fusion15FusionCallbacksIS1E_NS1J_17LinearCombinationISG_fSG_fLNS_15FloatRoundStyleE2EEESF_S1I_JEEENS4_5SM1004TMEM4LOAD26SM100_TMEM_LOAD_16dp256b4xESX_NSY_INSZ_ILi2ELi4ELi3EEES12_NSQ_INS5_IJS13_S1G_EEENS5_IJS1G_SB_EEEEEEENS4_17SM75_U32x4_LDSM_NENS4_14SM90_TMA_STOREES1X_NS4_17SM90_U32x4_STSM_NENS4_39AutoVectorizingCopyWithAssumedAlignmentILi128EEEEEEvvEEEEvNT_6ParamsE,"ax",@progbits
	.align	128
.text._ZN7cutlass13device_kernelINS_4gemm6kernel13GemmUniversalIN4cute5tupleIJiiiiEEENS1_10collective13CollectiveMmaINS1_35MainloopSm100TmaUmmaWarpSpecializedILi3ELi2ELi4ENS5_IJNS4_1CILi1EEESB_SB_EEEEENS5_IJNSA_ILi64EEESE_SE_EEENS_6half_tENS5_IJlSB_lEEESG_SH_NS4_8TiledMMAINS4_8MMA_AtomIJNS4_20SM100_MMA_F16BF16_SSISG_SG_fLi64ELi64ELNS4_4UMMA5MajorE0ELSM_0ELNSL_7ScaleInE0ELSN_0EEEEEENS4_6LayoutISC_NS5_IJNSA_ILi0EEESR_SR_EEEEENS5_IJNS4_10UnderscoreESU_SU_EEEEENS4_13SM90_TMA_LOADENS4_14ComposedLayoutINS4_7SwizzleILi3ELi4ELi3EEENS4_18smem_ptr_flag_bitsILi16EEENSQ_INS5_IJNSA_ILi8EEESE_EEENS5_IJSE_SB_EEEEEEEvNS4_8identityESX_S17_vS18_EENS_8epilogue10collective18CollectiveEpilogueINS1A_23Sm100TmaWarpSpecializedILi3ELi2ELi16ELb1ELb0EEEJSF_NS5_IJNSQ_ISE_SB_EENSQ_INSA_ILi32EEESB_EEEEESG_SH_SG_SH_NS1A_6fusion15FusionCallbacksIS1E_NS1J_17LinearCombinationISG_fSG_fLNS_15FloatRoundStyleE2EEESF_S1I_JEEENS4_5SM1004TMEM4LOAD26SM100_TMEM_LOAD_16dp256b4xESX_NSY_INSZ_ILi2ELi4ELi3EEES12_NSQ_INS5_IJS13_S1G_EEENS5_IJS1G_SB_EEEEEEENS4_17SM75_U32x4_LDSM_NENS4_14SM90_TMA_STOREES1X_NS4_17SM90_U32x4_STSM_NENS4_39AutoVectorizingCopyWithAssumedAlignmentILi128EEEEEEvvEEEEvNT_6ParamsE:
        .type           _ZN7cutlass13device_kernelINS_4gemm6kernel13GemmUniversalIN4cute5tupleIJiiiiEEENS1_10collective13CollectiveMmaINS1_35MainloopSm100TmaUmmaWarpSpecializedILi3ELi2ELi4ENS5_IJNS4_1CILi1EEESB_SB_EEEEENS5_IJNSA_ILi64EEESE_SE_EEENS_6half_tENS5_IJlSB_lEEESG_SH_NS4_8TiledMMAINS4_8MMA_AtomIJNS4_20SM100_MMA_F16BF16_SSISG_SG_fLi64ELi64ELNS4_4UMMA5MajorE0ELSM_0ELNSL_7ScaleInE0ELSN_0EEEEEENS4_6LayoutISC_NS5_IJNSA_ILi0EEESR_SR_EEEEENS5_IJNS4_10UnderscoreESU_SU_EEEEENS4_13SM90_TMA_LOADENS4_14ComposedLayoutINS4_7SwizzleILi3ELi4ELi3EEENS4_18smem_ptr_flag_bitsILi16EEENSQ_INS5_IJNSA_ILi8EEESE_EEENS5_IJSE_SB_EEEEEEEvNS4_8identityESX_S17_vS18_EENS_8epilogue10collective18CollectiveEpilogueINS1A_23Sm100TmaWarpSpecializedILi3ELi2ELi16ELb1ELb0EEEJSF_NS5_IJNSQ_ISE_SB_EENSQ_INSA_ILi32EEESB_EEEEESG_SH_SG_SH_NS1A_6fusion15FusionCallbacksIS1E_NS1J_17LinearCombinationISG_fSG_fLNS_15FloatRoundStyleE2EEESF_S1I_JEEENS4_5SM1004TMEM4LOAD26SM100_TMEM_LOAD_16dp256b4xESX_NSY_INSZ_ILi2ELi4ELi3EEES12_NSQ_INS5_IJS13_S1G_EEENS5_IJS1G_SB_EEEEEEENS4_17SM75_U32x4_LDSM_NENS4_14SM90_TMA_STOREES1X_NS4_17SM90_U32x4_STSM_NENS4_39AutoVectorizingCopyWithAssumedAlignmentILi128EEEEEEvvEEEEvNT_6ParamsE,@function
        .size           _ZN7cutlass13device_kernelINS_4gemm6kernel13GemmUniversalIN4cute5tupleIJiiiiEEENS1_10collective13CollectiveMmaINS1_35MainloopSm100TmaUmmaWarpSpecializedILi3ELi2ELi4ENS5_IJNS4_1CILi1EEESB_SB_EEEEENS5_IJNSA_ILi64EEESE_SE_EEENS_6half_tENS5_IJlSB_lEEESG_SH_NS4_8TiledMMAINS4_8MMA_AtomIJNS4_20SM100_MMA_F16BF16_SSISG_SG_fLi64ELi64ELNS4_4UMMA5MajorE0ELSM_0ELNSL_7ScaleInE0ELSN_0EEEEEENS4_6LayoutISC_NS5_IJNSA_ILi0EEESR_SR_EEEEENS5_IJNS4_10UnderscoreESU_SU_EEEEENS4_13SM90_TMA_LOADENS4_14ComposedLayoutINS4_7SwizzleILi3ELi4ELi3EEENS4_18smem_ptr_flag_bitsILi16EEENSQ_INS5_IJNSA_ILi8EEESE_EEENS5_IJSE_SB_EEEEEEEvNS4_8identityESX_S17_vS18_EENS_8epilogue10collective18CollectiveEpilogueINS1A_23Sm100TmaWarpSpecializedILi3ELi2ELi16ELb1ELb0EEEJSF_NS5_IJNSQ_ISE_SB_EENSQ_INSA_ILi32EEESB_EEEEESG_SH_SG_SH_NS1A_6fusion15FusionCallbacksIS1E_NS1J_17LinearCombinationISG_fSG_fLNS_15FloatRoundStyleE2EEESF_S1I_JEEENS4_5SM1004TMEM4LOAD26SM100_TMEM_LOAD_16dp256b4xESX_NSY_INSZ_ILi2ELi4ELi3EEES12_NSQ_INS5_IJS13_S1G_EEENS5_IJS1G_SB_EEEEEEENS4_17SM75_U32x4_LDSM_NENS4_14SM90_TMA_STOREES1X_NS4_17SM90_U32x4_STSM_NENS4_39AutoVectorizingCopyWithAssumedAlignmentILi128EEEEEEvvEEEEvNT_6ParamsE,(.L_x_151 - _ZN7cutlass13device_kernelINS_4gemm6kernel13GemmUniversalIN4cute5tupleIJiiiiEEENS1_10collective13CollectiveMmaINS1_35MainloopSm100TmaUmmaWarpSpecializedILi3ELi2ELi4ENS5_IJNS4_1CILi1EEESB_SB_EEEEENS5_IJNSA_ILi64EEESE_SE_EEENS_6half_tENS5_IJlSB_lEEESG_SH_NS4_8TiledMMAINS4_8MMA_AtomIJNS4_20SM100_MMA_F16BF16_SSISG_SG_fLi64ELi64ELNS4_4UMMA5MajorE0ELSM_0ELNSL_7ScaleInE0ELSN_0EEEEEENS4_6LayoutISC_NS5_IJNSA_ILi0EEESR_SR_EEEEENS5_IJNS4_10UnderscoreESU_SU_EEEEENS4_13SM90_TMA_LOADENS4_14ComposedLayoutINS4_7SwizzleILi3ELi4ELi3EEENS4_18smem_ptr_flag_bitsILi16EEENSQ_INS5_IJNSA_ILi8EEESE_EEENS5_IJSE_SB_EEEEEEEvNS4_8identityESX_S17_vS18_EENS_8epilogue10collective18CollectiveEpilogueINS1A_23Sm100TmaWarpSpecializedILi3ELi2ELi16ELb1ELb0EEEJSF_NS5_IJNSQ_ISE_SB_EENSQ_INSA_ILi32EEESB_EEEEESG_SH_SG_SH_NS1A_6fusion15FusionCallbacksIS1E_NS1J_17LinearCombinationISG_fSG_fLNS_15FloatRoundStyleE2EEESF_S1I_JEEENS4_5SM1004TMEM4LOAD26SM100_TMEM_LOAD_16dp256b4xESX_NSY_INSZ_ILi2ELi4ELi3EEES12_NSQ_INS5_IJS13_S1G_EEENS5_IJS1G_SB_EEEEEEENS4_17SM75_U32x4_LDSM_NENS4_14SM90_TMA_STOREES1X_NS4_17SM90_U32x4_STSM_NENS4_39AutoVectorizingCopyWithAssumedAlignmentILi128EEEEEEvvEEEEvNT_6ParamsE)
        .other          _ZN7cutlass13device_kernelINS_4gemm6kernel13GemmUniversalIN4cute5tupleIJiiiiEEENS1_10collective13CollectiveMmaINS1_35MainloopSm100TmaUmmaWarpSpecializedILi3ELi2ELi4ENS5_IJNS4_1CILi1EEESB_SB_EEEEENS5_IJNSA_ILi64EEESE_SE_EEENS_6half_tENS5_IJlSB_lEEESG_SH_NS4_8TiledMMAINS4_8MMA_AtomIJNS4_20SM100_MMA_F16BF16_SSISG_SG_fLi64ELi64ELNS4_4UMMA5MajorE0ELSM_0ELNSL_7ScaleInE0ELSN_0EEEEEENS4_6LayoutISC_NS5_IJNSA_ILi0EEESR_SR_EEEEENS5_IJNS4_10UnderscoreESU_SU_EEEEENS4_13SM90_TMA_LOADENS4_14ComposedLayoutINS4_7SwizzleILi3ELi4ELi3EEENS4_18smem_ptr_flag_bitsILi16EEENSQ_INS5_IJNSA_ILi8EEESE_EEENS5_IJSE_SB_EEEEEEEvNS4_8identityESX_S17_vS18_EENS_8epilogue10collective18CollectiveEpilogueINS1A_23Sm100TmaWarpSpecializedILi3ELi2ELi16ELb1ELb0EEEJSF_NS5_IJNSQ_ISE_SB_EENSQ_INSA_ILi32EEESB_EEEEESG_SH_SG_SH_NS1A_6fusion15FusionCallbacksIS1E_NS1J_17LinearCombinationISG_fSG_fLNS_15FloatRoundStyleE2EEESF_S1I_JEEENS4_5SM1004TMEM4LOAD26SM100_TMEM_LOAD_16dp256b4xESX_NSY_INSZ_ILi2ELi4ELi3EEES12_NSQ_INS5_IJS13_S1G_EEENS5_IJS1G_SB_EEEEEEENS4_17SM75_U32x4_LDSM_NENS4_14SM90_TMA_STOREES1X_NS4_17SM90_U32x4_STSM_NENS4_39AutoVectorizingCopyWithAssumedAlignmentILi128EEEEEEvvEEEEvNT_6ParamsE,@"STO_CUDA_ENTRY STV_DEFAULT"
_ZN7cutlass13device_kernelINS_4gemm6kernel13GemmUniversalIN4cute5tupleIJiiiiEEENS1_10collective13CollectiveMmaINS1_35MainloopSm100TmaUmmaWarpSpecializedILi3ELi2ELi4ENS5_IJNS4_1CILi1EEESB_SB_EEEEENS5_IJNSA_ILi64EEESE_SE_EEENS_6half_tENS5_IJlSB_lEEESG_SH_NS4_8TiledMMAINS4_8MMA_AtomIJNS4_20SM100_MMA_F16BF16_SSISG_SG_fLi64ELi64ELNS4_4UMMA5MajorE0ELSM_0ELNSL_7ScaleInE0ELSN_0EEEEEENS4_6LayoutISC_NS5_IJNSA_ILi0EEESR_SR_EEEEENS5_IJNS4_10UnderscoreESU_SU_EEEEENS4_13SM90_TMA_LOADENS4_14ComposedLayoutINS4_7SwizzleILi3ELi4ELi3EEENS4_18smem_ptr_flag_bitsILi16EEENSQ_INS5_IJNSA_ILi8EEESE_EEENS5_IJSE_SB_EEEEEEEvNS4_8identityESX_S17_vS18_EENS_8epilogue10collective18CollectiveEpilogueINS1A_23Sm100TmaWarpSpecializedILi3ELi2ELi16ELb1ELb0EEEJSF_NS5_IJNSQ_ISE_SB_EENSQ_INSA_ILi32EEESB_EEEEESG_SH_SG_SH_NS1A_6fusion15FusionCallbacksIS1E_NS1J_17LinearCombinationISG_fSG_fLNS_15FloatRoundStyleE2EEESF_S1I_JEEENS4_5SM1004TMEM4LOAD26SM100_TMEM_LOAD_16dp256b4xESX_NSY_INSZ_ILi2ELi4ELi3EEES12_NSQ_INS5_IJS13_S1G_EEENS5_IJS1G_SB_EEEEEEENS4_17SM75_U32x4_LDSM_NENS4_14SM90_TMA_STOREES1X_NS4_17SM90_U32x4_STSM_NENS4_39AutoVectorizingCopyWithAssumedAlignmentILi128EEEEEEvvEEEEvNT_6ParamsE:
[----:B------:R-:W1:Y:S01]  /*0000*/  LDC R1, c[0x0][0x37c] ;  /* 0x0000df00ff017b82 */ /* 0x000e620000000800 */
[----:B------:R-:W2:Y:S01]  /*0010*/  S2R R70, SR_TID.X ;  /* 0x0000000000467919 */ /* 0x000ea20000002100 */
[----:B------:R-:W3:Y:S01]  /*0020*/  LDCU.64 UR4, c[0x0][0x890] ;  /* 0x00011200ff0477ac */ /* 0x000ee20008000a00 */
[----:B------:R-:W-:Y:S02]  /*0030*/  PRMT R60, RZ, 0x7610, R60 ;  /* 0x00007610ff3c7816 */ /* 0x000fe4000000003c */
[----:B------:R-:W-:Y:S01]  /*0040*/  ELECT P5, URZ, PT ;  /* 0x0000000000ff782f */ /* 0x000fe200038a0000 */
[----:B------:R-:W4:Y:S01]  /*0050*/  LDCU.64 UR46, c[0x0][0x358] ;  /* 0x00006b00ff2e77ac */ /* 0x000f220008000a00 */
[----:B---3--:R-:W-:-:S04]  /*0060*/  UISETP.NE.U32.AND UP0, UPT, UR4, URZ, UPT ;  /* 0x000000ff0400728c */ /* 0x008fc8000bf05070 */
[----:B------:R-:W-:Y:S01]  /*0070*/  UISETP.NE.AND.EX UP0, UPT, UR5, URZ, UPT, UP0 ;  /* 0x000000ff0500728c */ /* 0x000fe2000bf05300 */
[----:B--2---:R-:W-:-:S05]  /*0080*/  SHF.R.U32.HI R65, RZ, 0x5, R70 ;  /* 0x00000005ff417819 */ /* 0x004fca0000011646 */
[----:B------:R-:W2:Y:S02]  /*0090*/  SHFL.IDX PT, R0, R65, RZ, 0x1f ;  /* 0x00001fff41007589 */ /* 0x000ea400000e0000 */
[----:B--2---:R-:W-:Y:S01]  /*00a0*/  R2UR UR8, R0 ;  /* 0x00000000000872ca */ /* 0x004fe200000e0000 */
[----:B-1--4-:R-:W-:-:S14]  /*00b0*/  BRA.U UP0, `(.L_x_0) ;  /* 0x00000001002c7547 */ /* 0x012fdc000b800000 */
[----:B------:R-:W1:Y:S02]  /*00c0*/  LDCU.64 UR6, c[0x0][0x888] ;  /* 0x00011100ff0677ac */ /* 0x000e640008000a00 */
[----:B-1----:R-:W-:-:S04]  /*00d0*/  UISETP.NE.U32.AND UP0, UPT, UR6, URZ, UPT ;  /* 0x000000ff0600728c */ /* 0x002fc8000bf05070 */
[----:B------:R-:W-:-:S09]  /*00e0*/  UISETP.NE.AND.EX UP0, UPT, UR7, URZ, UPT, UP0 ;  /* 0x000000ff0700728c */ /* 0x000fd2000bf05300 */
[----:B------:R-:W-:Y:S05]  /*00f0*/  BRA.U !UP0, `(.L_x_1) ;  /* 0x0000000108107547 */ /* 0x000fea000b800000 */
[----:B------:R-:W1:Y:S02]  /*0100*/  LDC.64 R2, c[0x0][0x888] ;  /* 0x00022200ff027b82 */ /* 0x000e640000000a00 */
[----:B-1----:R1:W5:Y:S01]  /*0110*/  LDG.E R35, desc[UR46][R2.64] ;  /* 0x0000002e02237981 */ /* 0x002362000c1e1900 */
[----:B------:R-:W-:Y:S01]  /*0120*/  HFMA2 R60, -RZ, RZ, 0, 5.9604644775390625e-08 ;  /* 0x00000001ff3c7431 */ /* 0x000fe200000001ff */
[----:B------:R-:W-:Y:S05]  /*0130*/  BRA `(.L_x_0) ;  /* 0x00000000000c7947 */ /* 0x000fea0003800000 */
.L_x_1:
[----:B------:R-:W1:Y:S01]  /*0140*/  LDCU UR6, c[0x0][0x880] ;  /* 0x00011000ff0677ac */ /* 0x000e620008000800 */
[----:B------:R-:W-:Y:S01]  /*0150*/  HFMA2 R60, -RZ, RZ, 0, 5.9604644775390625e-08 ;  /* 0x00000001ff3c7431 */ /* 0x000fe200000001ff */
[----:B-1----:R-:W-:-:S07]  /*0160*/  MOV R35, UR6 ;  /* 0x0000000600237c02 */ /* 0x002fce0008000f00 */
.L_x_0:
[----:B------:R-:W2:Y:S02]  /*0170*/  LDCU.64 UR6, c[0x0][0x8b0] ;  /* 0x00011600ff0677ac */ /* 0x000ea40008000a00 */
[----:B--2---:R-:W-:-:S04]  /*0180*/  UISETP.NE.U32.AND UP0, UPT, UR6, URZ, UPT ;  /* 0x000000ff0600728c */ /* 0x004fc8000bf05070 */
[----:B------:R-:W-:-:S09]  /*0190*/  UISETP.NE.AND.EX UP0, UPT, UR7, URZ, UPT, UP0 ;  /* 0x000000ff0700728c */ /* 0x000fd2000bf05300 */
[----:B------:R-:W-:Y:S05]  /*01a0*/  BRA.U UP0, `(.L_x_2) ;  /* 0x0000000100247547 */ /* 0x000fea000b800000 */
[----:B------:R-:W2:Y:S02]  /*01b0*/  LDCU.64 UR6, c[0x0][0x8a8] ;  /* 0x00011500ff0677ac */ /* 0x000ea40008000a00 */
[----:B--2---:R-:W-:-:S04]  /*01c0*/  UISETP.NE.U32.AND UP0, UPT, UR6, URZ, UPT ;  /* 0x000000ff0600728c */ /* 0x004fc8000bf05070 */
[----:B------:R-:W-:-:S09]  /*01d0*/  UISETP.NE.AND.EX UP0, UPT, UR7, URZ, UPT, UP0 ;  /* 0x000000ff0700728c */ /* 0x000fd2000bf05300 */
[----:B------:R-:W-:Y:S05]  /*01e0*/  BRA.U !UP0, `(.L_x_3) ;  /* 0x00000001080c7547 */ /* 0x000fea000b800000 */
[----:B-1----:R-:W1:Y:S02]  /*01f0*/  LDC.64 R2, c[0x0][0x8a8] ;  /* 0x00022a00ff027b82 */ /* 0x002e640000000a00 */
[----:B-1----:R2:W5:Y:S01]  /*0200*/  LDG.E R33, desc[UR46][R2.64] ;  /* 0x0000002e02217981 */ /* 0x002562000c1e1900 */
[----:B------:R-:W-:Y:S05]  /*0210*/  BRA `(.L_x_2) ;  /* 0x0000000000087947 */ /* 0x000fea0003800000 */
.L_x_3:
[----:B------:R-:W2:Y:S02]  /*0220*/  LDCU UR6, c[0x0][0x8a0] ;  /* 0x00011400ff0677ac */ /* 0x000ea40008000800 */
[----:B--2---:R-:W-:Y:S02]  /*0230*/  MOV R33, UR6 ;  /* 0x0000000600217c02 */ /* 0x004fe40008000f00 */
.L_x_2:
[----:B------:R-:W-:Y:S01]  /*0240*/  IMAD.U32 R0, RZ, RZ, UR8 ;  /* 0x00000008ff007e24 */ /* 0x000fe2000f8e00ff */
[----:B------:R-:W-:Y:S04]  /*0250*/  BSSY.RECONVERGENT B0, `(.L_x_4) ;  /* 0x000000c000007945 */ /* 0x000fe80003800200 */
[C---:B------:R-:W-:Y:S02]  /*0260*/  ISETP.NE.OR P1, PT, R0.reuse, 0x1, !P5 ;  /* 0x000000010000780c */ /* 0x040fe40006f25670 */
[----:B------:R-:W-:-:S11]  /*0270*/  ISETP.NE.OR P0, PT, R0, 0x3, !P5 ;  /* 0x000000030000780c */ /* 0x000fd60006f05670 */
[----:B------:R-:W-:Y:S05]  /*0280*/  @P1 BRA `(.L_x_5) ;  /* 0x0000000000201947 */ /* 0x000fea0003800000 */
[----:B------:R-:W3:Y:S02]  /*0290*/  LDCU.64 UR6, c[0x0][0x348] ;  /* 0x00006900ff0677ac */ /* 0x000ee40008000a00 */
[----:B---3--:R-:W-:Y:S02]  /*02a0*/  UIADD3 UR10, UP1, UPT, UR6, 0x80, URZ ;  /* 0x00000080060a7890 */ /* 0x008fe4000ff3e0ff */
[----:B------:R-:W-:Y:S02]  /*02b0*/  UIADD3 UR6, UP0, UPT, UR6, 0x180, URZ ;  /* 0x0000018006067890 */ /* 0x000fe4000ff1e0ff */
[----:B------:R-:W-:Y:S02]  /*02c0*/  UIADD3.X UR11, UPT, UPT, URZ, UR7, URZ, UP1, !UPT ;  /* 0x00000007ff0b7290 */ /* 0x000fe40008ffe4ff */
[----:B------:R-:W-:-:S07]  /*02d0*/  UIADD3.X UR7, UPT, UPT, URZ, UR7, URZ, UP0, !UPT ;  /* 0x00000007ff077290 */ /* 0x000fce00087fe4ff */
[----:B------:R3:W-:Y:S02]  /*02e0*/  UTMACCTL.PF [UR10] ;  /* 0x000000000a0079b9 */ /* 0x0007e40008040000 */
[----:B------:R3:W-:Y:S02]  /*02f0*/  UTMACCTL.PF [UR6] ;  /* 0x00000000060079b9 */ /* 0x0007e40008040000 */
[----:B---3--:R-:W-:Y:S01]  /*0300*/  NOP ;  /* 0x0000000000007918 */ /* 0x008fe20000000000 */
.L_x_5:
[----:B------:R-:W-:Y:S05]  /*0310*/  BSYNC.RECONVERGENT B0 ;  /* 0x0000000000007941 */ /* 0x000fea0003800200 */
.L_x_4:
[----:B------:R-:W-:Y:S04]  /*0320*/  BSSY.RECONVERGENT B0, `(.L_x_6) ;  /* 0x000000a000007945 */ /* 0x000fe80003800200 */
        /* <DEDUP_REMOVED lines=9> */
.L_x_7:
[----:B------:R-:W-:Y:S05]  /*03c0*/  BSYNC.RECONVERGENT B0 ;  /* 0x0000000000007941 */ /* 0x000fea0003800200 */
.L_x_6:
[----:B------:R-:W3:Y:S01]  /*03d0*/  LDCU.64 UR6, c[0x0][0x888] ;  /* 0x00011100ff0677ac */ /* 0x000ee20008000a00 */
[----:B------:R-:W-:Y:S02]  /*03e0*/  UISETP.EQ.U32.AND UP1, UPT, UR4, URZ, UPT ;  /* 0x000000ff0400728c */ /* 0x000fe4000bf22070 */
[----:B------:R-:W-:Y:S02]  /*03f0*/  UPLOP3.LUT UP2, UPT, UPT, UPT, UPT, 0x80, 0x8 ;  /* 0x000000000008789c */ /* 0x000fe40003f4f070 */
[----:B---3--:R-:W-:-:S04]  /*0400*/  UISETP.NE.U32.AND UP0, UPT, UR6, URZ, UPT ;  /* 0x000000ff0600728c */ /* 0x008fc8000bf05070 */
[----:B------:R-:W-:-:S04]  /*0410*/  UISETP.NE.AND.EX UP0, UPT, UR7, URZ, UPT, UP0 ;  /* 0x000000ff0700728c */ /* 0x000fc8000bf05300 */
[----:B------:R-:W-:-:S04]  /*0420*/  UISETP.EQ.OR.EX UP3, UPT, UR5, URZ, !UP0, UP1 ;  /* 0x000000ff0500728c */ /* 0x000fc8000c762710 */
[----:B------:R-:W-:-:S05]  /*0430*/  UP2UR UR53, UPR, URZ, 0x8 ;  /* 0x00000008ff357883 */ /* 0x000fca0008000000 */
[----:B------:R-:W-:Y:S07]  /*0440*/  BRA.U !UP3, `(.L_x_8) ;  /* 0x000000010b207547 */ /* 0x000fee000b800000 */
[----:B------:R-:W-:Y:S01]  /*0450*/  UISETP.NE.U32.AND UP2, UPT, UR4, URZ, UPT ;  /* 0x000000ff0400728c */ /* 0x000fe2000bf45070 */
[----:B-----5:R-:W-:Y:S01]  /*0460*/  FSETP.NEU.AND P0, PT, R35, RZ, PT ;  /* 0x000000ff2300720b */ /* 0x020fe20003f0d000 */
[----:B------:R-:W-:Y:S02]  /*0470*/  USEL UR4, URZ, 0xffffffff, UP0 ;  /* 0xffffffffff047887 */ /* 0x000fe40008000000 */
[----:B------:R-:W-:-:S10]  /*0480*/  UISETP.NE.AND.EX UP2, UPT, UR5, URZ, UPT, UP2 ;  /* 0x000000ff0500728c */ /* 0x000fd4000bf45320 */
[----:B------:R-:W-:Y:S01]  /*0490*/  VOTEU.ANY UP1, P0 ;  /* 0x0000000000ff7886 */ /* 0x000fe20000020100 */
[----:B------:R-:W-:-:S04]  /*04a0*/  @!UP2 USEL UR4, URZ, 0xffffffff, UP1 ;  /* 0xffffffffff04a887 */ /* 0x000fc80008800000 */
[----:B------:R-:W-:-:S04]  /*04b0*/  ULOP3.LUT UR4, UR4, 0x1, URZ, 0xc0, !UPT ;  /* 0x0000000104047892 */ /* 0x000fc8000f8ec0ff */
[----:B------:R-:W-:-:S11]  /*04c0*/  UISETP.NE.U32.AND UP2, UPT, UR4, 0x1, UPT ;  /* 0x000000010400788c */ /* 0x000fd6000bf45070 */
.L_x_8:
[----:B-12---:R-:W1:Y:S01]  /*04d0*/  SHFL.IDX PT, R2, R65, RZ, 0x1f ;  /* 0x00001fff41027589 */ /* 0x006e6200000e0000 */
[----:B------:R-:W-:-:S04]  /*04e0*/  UISETP.NE.AND UP1, UPT, UR8, 0x2, UPT ;  /* 0x000000020800788c */ /* 0x000fc8000bf25270 */
[----:B------:R-:W-:Y:S01]  /*04f0*/  USEL UR6, URZ, 0x1, UP1 ;  /* 0x00000001ff067887 */ /* 0x000fe20008800000 */
[----:B-1----:R-:W-:-:S13]  /*0500*/  ISETP.NE.AND P0, PT, R2, RZ, PT ;  /* 0x000000ff0200720c */ /* 0x002fda0003f05270 */
[----:B------:R-:W-:Y:S05]  /*0510*/  @P0 BRA `(.L_x_9) ;  /* 0x0000000000400947 */ /* 0x000fea0003800000 */
[----:B------:R-:W1:Y:S01]  /*0520*/  S2UR UR5, SR_CgaCtaId ;  /* 0x00000000000579c3 */ /* 0x000e620000008800 */
[----:B------:R-:W-:Y:S01]  /*0530*/  UMOV UR7, 0x400 ;  /* 0x0000040000077882 */ /* 0x000fe20000000000 */
[----:B------:R-:W-:Y:S01]  /*0540*/  UMOV UR4, 0x1 ;  /* 0x0000000100047882 */ /* 0x000fe20000000000 */
[----:B------:R-:W-:Y:S01]  /*0550*/  ELECT P0, URZ, PT ;  /* 0x0000000000ff782f */ /* 0x000fe20003800000 */
[----:B------:R-:W-:-:S04]  /*0560*/  UIADD3 UR10, UPT, UPT, -UR4, 0x100000, URZ ;  /* 0x00100000040a7890 */ /* 0x000fc8000fffe1ff */
[----:B------:R-:W-:Y:S02]  /*0570*/  USHF.L.U32 UR11, UR10, 0xb, URZ ;  /* 0x0000000b0a0b7899 */ /* 0x000fe400080006ff */
[----:B------:R-:W-:Y:S02]  /*0580*/  USHF.L.U32 UR10, UR10, 0x1, URZ ;  /* 0x000000010a0a7899 */ /* 0x000fe400080006ff */
[----:B-1----:R-:W-:Y:S01]  /*0590*/  ULEA UR5, UR5, UR7, 0x18 ;  /* 0x0000000705057291 */ /* 0x002fe2000f8ec0ff */
[----:B------:R-:W1:Y:S11]  /*05a0*/  FENCE.VIEW.ASYNC.S ;  /* 0x00000000000073c6 */ /* 0x000e760000000000 */
[----:B-1----:R1:W2:Y:S01]  /*05b0*/  SYNCS.EXCH.64 URZ, [UR5], UR10 ;  /* 0x0000000a05ff75b2 */ /* 0x0022a20008000100 */
[----:B------:R1:W3:Y:S01]  /*05c0*/  SYNCS.EXCH.64 URZ, [UR5+0x18], UR10 ;  /* 0x0000180a05ff75b2 */ /* 0x0002e20008000100 */
[----:B------:R1:W4:Y:S01]  /*05d0*/  SYNCS.EXCH.64 URZ, [UR5+0x8], UR10 ;  /* 0x0000080a05ff75b2 */ /* 0x0003220008000100 */
[----:B------:R1:W1:Y:S01]  /*05e0*/  SYNCS.EXCH.64 URZ, [UR5+0x20], UR10 ;  /* 0x0000200a05ff75b2 */ /* 0x0002620008000100 */
[----:B------:R1:W1:Y:S01]  /*05f0*/  SYNCS.EXCH.64 URZ, [UR5+0x10], UR10 ;  /* 0x0000100a05ff75b2 */ /* 0x0002620008000100 */
[----:B------:R1:W1:Y:S01]  /*0600*/  SYNCS.EXCH.64 URZ, [UR5+0x28], UR10 ;  /* 0x0000280a05ff75b2 */ /* 0x0002620008000100 */
[----:B------:R-:W-:Y:S01]  /*0610*/  NOP ;  /* 0x0000000000007918 */ /* 0x000fe20000000000 */
.L_x_9:
[----:B------:R-:W2:Y:S01]  /*0620*/  SHFL.IDX PT, R2, R65, RZ, 0x1f ;  /* 0x00001fff41027589 */ /* 0x000ea200000e0000 */
[----:B------:R-:W-:Y:S01]  /*0630*/  NOP ;  /* 0x0000000000007918 */ /* 0x000fe20000000000 */
[----:B--2---:R-:W-:-:S13]  /*0640*/  ISETP.NE.AND P0, PT, R2, 0x1, PT ;  /* 0x000000010200780c */ /* 0x004fda0003f05270 */
[----:B------:R-:W-:Y:S05]  /*0650*/  @P0 BRA `(.L_x_10) ;  /* 0x0000000000500947 */ /* 0x000fea0003800000 */
[----:B------:R-:W2:Y:S01]  /*0660*/  S2UR UR7, SR_CgaCtaId ;  /* 0x00000000000779c3 */ /* 0x000ea20000008800 */
[----:B------:R-:W-:Y:S01]  /*0670*/  UMOV UR9, 0x400 ;  /* 0x0000040000097882 */ /* 0x000fe20000000000 */
[----:B-1----:R-:W-:Y:S01]  /*0680*/  UMOV UR5, 0x20 ;  /* 0x0000002000057882 */ /* 0x002fe20000000000 */
[----:B------:R-:W-:Y:S01]  /*0690*/  UMOV UR4, 0x80 ;  /* 0x0000008000047882 */ /* 0x000fe20000000000 */
[----:B------:R-:W-:-:S04]  /*06a0*/  UIADD3 UR10, UPT, UPT, -UR5, 0x100000, URZ ;  /* 0x00100000050a7890 */ /* 0x000fc8000fffe1ff */
[----:B------:R-:W-:Y:S02]  /*06b0*/  USHF.L.U32 UR11, UR10, 0xb, URZ ;  /* 0x0000000b0a0b7899 */ /* 0x000fe400080006ff */
[----:B------:R-:W-:Y:S02]  /*06c0*/  USHF.L.U32 UR10, UR10, 0x1, URZ ;  /* 0x000000010a0a7899 */ /* 0x000fe400080006ff */
[----:B------:R-:W-:-:S04]  /*06d0*/  UIADD3 UR4, UPT, UPT, -UR4, 0x100000, URZ ;  /* 0x0010000004047890 */ /* 0x000fc8000fffe1ff */
[----:B------:R-:W-:Y:S02]  /*06e0*/  USHF.L.U32 UR5, UR4, 0xb, URZ ;  /* 0x0000000b04057899 */ /* 0x000fe400080006ff */
[----:B------:R-:W-:Y:S01]  /*06f0*/  USHF.L.U32 UR4, UR4, 0x1, URZ ;  /* 0x0000000104047899 */ /* 0x000fe200080006ff */
[----:B------:R-:W-:Y:S01]  /*0700*/  ELECT P0, URZ, PT ;  /* 0x0000000000ff782f */ /* 0x000fe20003800000 */
[----:B--2---:R-:W-:Y:S01]  /*0710*/  ULEA UR7, UR7, UR9, 0x18 ;  /* 0x0000000907077291 */ /* 0x004fe2000f8ec0ff */
[----:B------:R-:W1:Y:S11]  /*0720*/  FENCE.VIEW.ASYNC.S ;  /* 0x00000000000073c6 */ /* 0x000e760000000000 */
[----:B-1----:R2:W1:Y:S01]  /*0730*/  SYNCS.EXCH.64 URZ, [UR7+0x30], UR10 ;  /* 0x0000300a07ff75b2 */ /* 0x0024620008000100 */
[----:B------:R2:W1:Y:S01]  /*0740*/  SYNCS.EXCH.64 URZ, [UR7+0x48], UR4 ;  /* 0x0000480407ff75b2 */ /* 0x0004620008000100 */
[----:B------:R2:W1:Y:S01]  /*0750*/  SYNCS.EXCH.64 URZ, [UR7+0x38], UR10 ;  /* 0x0000380a07ff75b2 */ /* 0x0004620008000100 */
[----:B------:R2:W1:Y:S01]  /*0760*/  SYNCS.EXCH.64 URZ, [UR7+0x50], UR4 ;  /* 0x0000500407ff75b2 */ /* 0x0004620008000100 */
[----:B------:R2:W1:Y:S01]  /*0770*/  SYNCS.EXCH.64 URZ, [UR7+0x40], UR10 ;  /* 0x0000400a07ff75b2 */ /* 0x0004620008000100 */
[----:B------:R2:W1:Y:S02]  /*0780*/  SYNCS.EXCH.64 URZ, [UR7+0x58], UR4 ;  /* 0x0000580407ff75b2 */ /* 0x0004640008000100 */
[----:B--2---:R-:W-:Y:S01]  /*0790*/  NOP ;  /* 0x0000000000007918 */ /* 0x004fe20000000000 */
.L_x_10:
[----:B------:R-:W2:Y:S01]  /*07a0*/  SHFL.IDX PT, R2, R65, RZ, 0x1f ;  /* 0x00001fff41027589 */ /* 0x000ea200000e0000 */
[----:B------:R-:W-:Y:S01]  /*07b0*/  NOP ;  /* 0x0000000000007918 */ /* 0x000fe20000000000 */
[----:B--2---:R-:W-:-:S13]  /*07c0*/  ISETP.NE.AND P0, PT, R2, 0x3, PT ;  /* 0x000000030200780c */ /* 0x004fda0003f05270 */
[----:B------:R-:W-:Y:S05]  /*07d0*/  @P0 BRA `(.L_x_11) ;  /* 0x0000000000300947 */ /* 0x000fea0003800000 */
[----:B-1----:R-:W1:Y:S01]  /*07e0*/  S2UR UR5, SR_CgaCtaId ;  /* 0x00000000000579c3 */ /* 0x002e620000008800 */
        /* <DEDUP_REMOVED lines=8> */
[----:B-1----:R2:W1:Y:S01]  /*0870*/  SYNCS.EXCH.64 URZ, [UR5+0x60], UR10 ;  /* 0x0000600a05ff75b2 */ /* 0x0024620008000100 */
[----:B------:R2:W1:Y:S02]  /*0880*/  SYNCS.EXCH.64 URZ, [UR5+0x68], UR10 ;  /* 0x0000680a05ff75b2 */ /* 0x0004640008000100 */
[----:B--2---:R-:W-:Y:S01]  /*0890*/  NOP ;  /* 0x0000000000007918 */ /* 0x004fe20000000000 */
.L_x_11:
[----:B------:R-:W2:Y:S01]  /*08a0*/  SHFL.IDX PT, R2, R65, RZ, 0x1f ;  /* 0x00001fff41027589 */ /* 0x000ea200000e0000 */
[----:B------:R-:W-:Y:S01]  /*08b0*/  NOP ;  /* 0x0000000000007918 */ /* 0x000fe20000000000 */
[----:B--2---:R-:W-:-:S13]  /*08c0*/  ISETP.NE.AND P0, PT, R2, 0x4, PT ;  /* 0x000000040200780c */ /* 0x004fda0003f05270 */
[----:B------:R-:W-:Y:S05]  /*08d0*/  @P0 BRA `(.L_x_12) ;  /* 0x00000000004c0947 */ /* 0x000fea0003800000 */
[----:B-1----:R-:W1:Y:S01]  /*08e0*/  S2UR UR5, SR_CgaCtaId ;  /* 0x00000000000579c3 */ /* 0x002e620000008800 */
[----:B------:R-:W-:Y:S01]  /*08f0*/  UMOV UR9, 0x100 ;  /* 0x0000010000097882 */ /* 0x000fe20000000000 */
[----:B------:R-:W-:Y:S01]  /*0900*/  UMOV UR7, 0x400 ;  /* 0x0000040000077882 */ /* 0x000fe20000000000 */
[----:B------:R-:W-:Y:S01]  /*0910*/  USEL UR9, UR9, 0xe0, UP2 ;  /* 0x000000e009097887 */ /* 0x000fe20009000000 */
[----:B------:R-:W-:Y:S01]  /*0920*/  UMOV UR4, 0x1 ;  /* 0x0000000100047882 */ /* 0x000fe20000000000 */
[----:B------:R-:W-:Y:S01]  /*0930*/  ELECT P0, URZ, PT ;  /* 0x0000000000ff782f */ /* 0x000fe20003800000 */
[----:B------:R-:W-:-:S04]  /*0940*/  UIADD3 UR10, UPT, UPT, -UR4, 0x100000, URZ ;  /* 0x00100000040a7890 */ /* 0x000fc8000fffe1ff */
[----:B------:R-:W-:Y:S02]  /*0950*/  USHF.L.U32 UR11, UR10, 0xb, URZ ;  /* 0x0000000b0a0b7899 */ /* 0x000fe400080006ff */
[----:B------:R-:W-:Y:S02]  /*0960*/  USHF.L.U32 UR10, UR10, 0x1, URZ ;  /* 0x000000010a0a7899 */ /* 0x000fe400080006ff */
[----:B------:R-:W-:-:S04]  /*0970*/  UIADD3 UR12, UPT, UPT, -UR9, 0x100000, URZ ;  /* 0x00100000090c7890 */ /* 0x000fc8000fffe1ff */
[----:B------:R-:W-:Y:S02]  /*0980*/  USHF.L.U32 UR13, UR12, 0xb, URZ ;  /* 0x0000000b0c0d7899 */ /* 0x000fe400080006ff */
[----:B------:R-:W-:Y:S02]  /*0990*/  USHF.L.U32 UR12, UR12, 0x1, URZ ;  /* 0x000000010c0c7899 */ /* 0x000fe400080006ff */
[----:B-1----:R-:W-:Y:S01]  /*09a0*/  ULEA UR5, UR5, UR7, 0x18 ;  /* 0x0000000705057291 */ /* 0x002fe2000f8ec0ff */
[----:B------:R-:W1:Y:S11]  /*09b0*/  FENCE.VIEW.ASYNC.S ;  /* 0x00000000000073c6 */ /* 0x000e760000000000 */
[----:B-1----:R2:W1:Y:S01]  /*09c0*/  SYNCS.EXCH.64 URZ, [UR5+0x70], UR10 ;  /* 0x0000700a05ff75b2 */ /* 0x0024620008000100 */
[----:B------:R2:W1:Y:S01]  /*09d0*/  SYNCS.EXCH.64 URZ, [UR5+0x80], UR12 ;  /* 0x0000800c05ff75b2 */ /* 0x0004620008000100 */
[----:B------:R2:W1:Y:S01]  /*09e0*/  SYNCS.EXCH.64 URZ, [UR5+0x78], UR10 ;  /* 0x0000780a05ff75b2 */ /* 0x0004620008000100 */
[----:B------:R2:W1:Y:S02]  /*09f0*/  SYNCS.EXCH.64 URZ, [UR5+0x88], UR12 ;  /* 0x0000880c05ff75b2 */ /* 0x0004640008000100 */
[----:B--2---:R-:W-:Y:S01]  /*0a00*/  NOP ;  /* 0x0000000000007918 */ /* 0x004fe20000000000 */
.L_x_12:
        /* <DEDUP_REMOVED lines=22> */
[----:B------:R2:W1:Y:S01]  /*0b70*/  SYNCS.EXCH.64 URZ, [UR7+0xc0], UR4 ;  /* 0x0000c00407ff75b2 */ /* 0x0004620008000100 */
[----:B------:R2:W1:Y:S01]  /*0b80*/  SYNCS.EXCH.64 URZ, [UR7+0xa8], UR10 ;  /* 0x0000a80a07ff75b2 */ /* 0x0004620008000100 */
[----:B------:R2:W1:Y:S02]  /*0b90*/  SYNCS.EXCH.64 URZ, [UR7+0xc8], UR4 ;  /* 0x0000c80407ff75b2 */ /* 0x0004640008000100 */
[----:B--2---:R-:W-:Y:S01]  /*0ba0*/  NOP ;  /* 0x0000000000007918 */ /* 0x004fe20000000000 */
.L_x_13:
        /* <DEDUP_REMOVED lines=18> */
.L_x_14:
[----:B-1----:R-:W1:Y:S01]  /*0cd0*/  S2UR UR5, SR_CTAID.X ;  /* 0x00000000000579c3 */ /* 0x002e620000002500 */
[----:B------:R-:W-:-:S05]  /*0ce0*/  CS2R.32 R59, SR_CgaSize ;  /* 0x00000000003b7805 */ /* 0x000fca0000008a00 */
[----:B------:R-:W-:-:S05]  /*0cf0*/  IMAD R59, R59, -0xa0, RZ ;  /* 0xffffff603b3b7824 */ /* 0x000fca00078e02ff */
[----:B------:R-:W-:-:S14]  /*0d00*/  R2UR UR9, R59 ;  /* 0x000000003b0972ca */ /* 0x000fdc00000e0000 */
[----:B------:R-:W2:Y:S01]  /*0d10*/  LDCU UR9, c[0x0][UR9+0x2b0] ;  /* 0x00005600090977ac */ /* 0x000ea20008000800 */
[----:B------:R-:W-:Y:S01]  /*0d20*/  NOP ;  /* 0x0000000000007918 */ /* 0x000fe20000000000 */
[----:B------:R-:W-:-:S05]  /*0d30*/  CS2R.32 R59, SR_CgaSize ;  /* 0x00000000003b7805 */ /* 0x000fca0000008a00 */
[----:B------:R-:W-:-:S05]  /*0d40*/  IMAD R59, R59, -0xa0, RZ ;  /* 0xffffff603b3b7824 */ /* 0x000fca00078e02ff */
[----:B------:R-:W-:-:S14]  /*0d50*/  R2UR UR7, R59 ;  /* 0x000000003b0772ca */ /* 0x000fdc00000e0000 */
[----:B------:R-:W3:Y:S01]  /*0d60*/  LDCU UR7, c[0x0][UR7+0x2b4] ;  /* 0x00005680070777ac */ /* 0x000ee20008000800 */
[----:B------:R-:W4:Y:S08]  /*0d70*/  S2UR UR4, SR_CTAID.Y ;  /* 0x00000000000479c3 */ /* 0x000f300000002600 */
[----:B------:R-:W3:Y:S01]  /*0d80*/  LDC R10, c[0x0][0xb24] ;  /* 0x0002c900ff0a7b82 */ /* 0x000ee20000000800 */
[----:B-1----:R-:W-:-:S02]  /*0d90*/  I2FP.F32.U32 R59, UR5 ;  /* 0x00000005003b7c45 */ /* 0x002fc40008201000 */
[----:B------:R-:W-:-:S05]  /*0da0*/  CS2R.32 R3, SR_CgaSize ;  /* 0x0000000000037805 */ /* 0x000fca0000008a00 */
[----:B------:R-:W-:-:S06]  /*0db0*/  IMAD R3, R3, -0xa0, RZ ;  /* 0xffffff6003037824 */ /* 0x000fcc00078e02ff */
[----:B------:R-:W1:Y:S01]  /*0dc0*/  LDC R3, c[0x0][R3+0x2a0] ;  /* 0x0000a80003037b82 */ /* 0x000e620000000800 */
[----:B------:R-:W-:Y:S01]  /*0dd0*/  MOV R21, UR5 ;  /* 0x0000000500157c02 */ /* 0x000fe20008000f00 */
[----:B--2---:R-:W-:Y:S01]  /*0de0*/  FMUL R59, R59, UR9 ;  /* 0x000000093b3b7c20 */ /* 0x004fe20008400000 */
[----:B----4-:R-:W-:Y:S02]  /*0df0*/  I2FP.F32.U32 R58, UR4 ;  /* 0x00000004003a7c45 */ /* 0x010fe40008201000 */
[----:B------:R-:W-:-:S05]  /*0e00*/  CS2R.32 R2, SR_CgaSize ;  /* 0x0000000000027805 */ /* 0x000fca0000008a00 */
[----:B------:R-:W-:-:S06]  /*0e10*/  IMAD R2, R2, -0xa0, RZ ;  /* 0xffffff6002027824 */ /* 0x000fcc00078e02ff */
[----:B------:R-:W2:Y:S01]  /*0e20*/  LDC R2, c[0x0][R2+0x2a4] ;  /* 0x0000a90002027b82 */ /* 0x000ea20000000800 */
[----:B------:R-:W-:Y:S01]  /*0e30*/  MOV R20, UR4 ;  /* 0x0000000400147c02 */ /* 0x000fe20008000f00 */
[----:B------:R-:W4:Y:S01]  /*0e40*/  F2I.U32.TRUNC.NTZ R59, R59 ;  /* 0x0000003b003b7305 */ /* 0x000f22000020f000 */
[----:B---3--:R-:W-:-:S05]  /*0e50*/  FMUL R58, R58, UR7 ;  /* 0x000000073a3a7c20 */ /* 0x008fca0008400000 */
[----:B------:R-:W-:Y:S01]  /*0e60*/  BAR.SYNC.DEFER_BLOCKING 0x0 ;  /* 0x0000000000007b1d */ /* 0x000fe20000010000 */
[----:B------:R-:W-:-:S05]  /*0e70*/  ISETP.GE.AND P0, PT, R10, 0x1, PT ;  /* 0x000000010a00780c */ /* 0x000fca0003f06270 */
[----:B------:R-:W3:Y:S02]  /*0e80*/  F2I.U32.TRUNC.NTZ R58, R58 ;  /* 0x0000003a003a7305 */ /* 0x000ee4000020f000 */
[----:B------:R-:W2:Y:S01]  /*0e90*/  S2UR UR36, SR_CTAID.Z ;  /* 0x00000000002479c3 */ /* 0x000ea20000002700 */
[----:B----4-:R-:W-:-:S05]  /*0ea0*/  IADD3 R59, PT, PT, -R59, RZ, RZ ;  /* 0x000000ff3b3b7210 */ /* 0x010fca0007ffe1ff */
[----:B-1----:R-:W-:Y:S01]  /*0eb0*/  IMAD R59, R3, R59, UR5 ;  /* 0x00000005033b7e24 */ /* 0x002fe2000f8e023b */
[----:B---3--:R-:W-:-:S05]  /*0ec0*/  IADD3 R58, PT, PT, -R58, RZ, RZ ;  /* 0x000000ff3a3a7210 */ /* 0x008fca0007ffe1ff */
[----:B--2---:R-:W-:Y:S01]  /*0ed0*/  IMAD R58, R2, R58, UR4 ;  /* 0x00000004023a7e24 */ /* 0x004fe2000f8e023a */
[----:B------:R-:W-:Y:S06]  /*0ee0*/  @!P0 BRA `(.L_x_15) ;  /* 0x0000000000b88947 */ /* 0x000fec0003800000 */
[----:B------:R-:W1:Y:S01]  /*0ef0*/  LDC.64 R4, c[0x0][0xb18] ;  /* 0x0002c600ff047b82 */ /* 0x000e620000000a00 */
[----:B------:R-:W-:-:S07]  /*0f00*/  ISETP.NE.AND P0, PT, R10, 0x1, PT ;  /* 0x000000010a00780c */ /* 0x000fce0003f05270 */
[----:B------:R-:W2:Y:S08]  /*0f10*/  LDC R9, c[0x0][0xb0c] ;  /* 0x0002c300ff097b82 */ /* 0x000eb00000000800 */
[----:B------:R-:W3:Y:S08]  /*0f20*/  LDC R12, c[0x0][0x370] ;  /* 0x0000dc00ff0c7b82 */ /* 0x000ef00000000800 */
[----:B------:R-:W4:Y:S01]  /*0f30*/  LDC R11, c[0x0][0x374] ;  /* 0x0000dd00ff0b7b82 */ /* 0x000f220000000800 */
[----:B-1----:R-:W-:-:S07]  /*0f40*/  ISETP.NE.AND P1, PT, R4, 0x1, PT ;  /* 0x000000010400780c */ /* 0x002fce0003f25270 */
[----:B------:R-:W3:Y:S01]  /*0f50*/  LDC.64 R6, c[0x0][0xb10] ;  /* 0x0002c400ff067b82 */ /* 0x000ee20000000a00 */
[----:B--2---:R-:W-:-:S07]  /*0f60*/  ISETP.NE.AND P2, PT, R9, 0x1, PT ;  /* 0x000000010900780c */ /* 0x004fce0003f45270 */
[----:B------:R-:W1:Y:S08]  /*0f70*/  LDC R8, c[0x0][0xb20] ;  /* 0x0002c800ff087b82 */ /* 0x000e700000000800 */
[----:B------:R-:W2:Y:S01]  /*0f80*/  LDC.64 R2, c[0x0][0xb28] ;  /* 0x0002ca00ff027b82 */ /* 0x000ea20000000a00 */
[----:B----4-:R-:W-:-:S04]  /*0f90*/  IMAD.HI.U32 R13, R11, R5, RZ ;  /* 0x000000050b0d7227 */ /* 0x010fc800078e00ff */
[----:B------:R-:W-:-:S04]  /*0fa0*/  IMAD.HI.U32 R5, R20, R5, RZ ;  /* 0x0000000514057227 */ /* 0x000fc800078e00ff */
[----:B---3--:R-:W-:-:S05]  /*0fb0*/  IMAD.HI.U32 R14, R12, R6, RZ ;  /* 0x000000060c0e7227 */ /* 0x008fca00078e00ff */
[-C--:B------:R-:W-:Y:S01]  /*0fc0*/  @P2 SHF.R.U32.HI R12, RZ, R7.reuse, R14 ;  /* 0x00000007ff0c2219 */ /* 0x080fe2000001160e */
[----:B------:R-:W-:Y:S01]  /*0fd0*/  IMAD.HI.U32 R14, R21, R6, RZ ;  /* 0x00000006150e7227 */ /* 0x000fe200078e00ff */
[-C--:B-1----:R-:W-:Y:S02]  /*0fe0*/  @P1 SHF.R.U32.HI R11, RZ, R8.reuse, R13 ;  /* 0x00000008ff0b1219 */ /* 0x082fe4000001160d */
[----:B------:R-:W-:Y:S02]  /*0ff0*/  SHF.R.U32.HI R5, RZ, R8, R5 ;  /* 0x00000008ff057219 */ /* 0x000fe40000011605 */
[----:B------:R-:W-:Y:S02]  /*1000*/  SHF.R.U32.HI R14, RZ, R7, R14 ;  /* 0x00000007ff0e7219 */ /* 0x000fe4000001160e */
[----:B------:R-:W-:Y:S01]  /*1010*/  SEL R5, R20, R5, !P1 ;  /* 0x0000000514057207 */ /* 0x000fe20004800000 */
[----:B--2---:R-:W-:Y:S01]  /*1020*/  IMAD.HI.U32 R13, R11, R2, RZ ;  /* 0x000000020b0d7227 */ /* 0x004fe200078e00ff */
[----:B------:R-:W-:-:S03]  /*1030*/  SEL R14, R21, R14, !P2 ;  /* 0x0000000e150e7207 */ /* 0x000fc60005000000 */
[----:B------:R-:W-:Y:S01]  /*1040*/  IMAD.HI.U32 R6, R12, R2, RZ ;  /* 0x000000020c067227 */ /* 0x000fe200078e00ff */
[----:B------:R-:W-:-:S04]  /*1050*/  @P0 SHF.R.U32.HI R11, RZ, R3, R13 ;  /* 0x00000003ff0b0219 */ /* 0x000fc8000001160d */
[----:B------:R-:W-:Y:S01]  /*1060*/  @P0 SHF.R.U32.HI R12, RZ, R3, R6 ;  /* 0x00000003ff0c0219 */ /* 0x000fe20000011606 */
[----:B------:R-:W-:-:S04]  /*1070*/  IMAD R11, R11, R10, RZ ;  /* 0x0000000a0b0b7224 */ /* 0x000fc800078e02ff */
[----:B------:R-:W-:Y:S01]  /*1080*/  IMAD R6, R12, R10, RZ ;  /* 0x0000000a0c067224 */ /* 0x000fe200078e02ff */
[----:B------:R-:W-:-:S04]  /*1090*/  ISETP.GE.AND P1, PT, R5, R11, PT ;  /* 0x0000000b0500720c */ /* 0x000fc80003f26270 */
[----:B------:R-:W-:Y:S01]  /*10a0*/  ISETP.GE.OR P1, PT, R14, R6, P1 ;  /* 0x000000060e00720c */ /* 0x000fe20000f26670 */
[----:B------:R-:W-:-:S05]  /*10b0*/  IMAD.HI.U32 R6, R5, R2, RZ ;  /* 0x0000000205067227 */ /* 0x000fca00078e00ff */
[----:B------:R-:W-:-:S04]  /*10c0*/  SHF.R.U32.HI R6, RZ, R3, R6 ;  /* 0x00000003ff067219 */ /* 0x000fc80000011606 */
[----:B------:R-:W-:-:S03]  /*10d0*/  SEL R6, R5, R6, !P0 ;  /* 0x0000000605067207 */ /* 0x000fc60004000000 */
[----:B------:R-:W-:Y:S01]  /*10e0*/  @!P1 IMAD.HI.U32 R7, R14, R2, RZ ;  /* 0x000000020e079227 */ /* 0x000fe200078e00ff */
[----:B------:R-:W-:-:S04]  /*10f0*/  IADD3 R2, PT, PT, -R6, RZ, RZ ;  /* 0x000000ff06027210 */ /* 0x000fc80007ffe1ff */
[----:B------:R-:W-:Y:S01]  /*1100*/  @!P1 SHF.R.U32.HI R3, RZ, R3, R7 ;  /* 0x00000003ff039219 */ /* 0x000fe20000011607 */
[----:B------:R-:W-:Y:S01]  /*1110*/  IMAD R2, R10, R2, R5 ;  /* 0x000000020a027224 */ /* 0x000fe200078e0205 */
[----:B------:R-:W-:Y:S02]  /*1120*/  IADD3 R7, PT, PT, -R5, RZ, RZ ;  /* 0x000000ff05077210 */ /* 0x000fe40007ffe1ff */
[----:B------:R-:W-:-:S03]  /*1130*/  @!P1 SEL R3, R14, R3, !P0 ;  /* 0x000000030e039207 */ /* 0x000fc60004000000 */
[----:B------:R-:W-:Y:S02]  /*1140*/  IMAD R7, R4, R7, R20 ;  /* 0x0000000704077224 */ /* 0x000fe400078e0214 */
[--C-:B------:R-:W-:Y:S02]  /*1150*/  @!P1 IMAD.IADD R6, R6, 0x1, -R3.reuse ;  /* 0x0000000106069824 */ /* 0x100fe400078e0a03 */
[----:B------:R-:W-:Y:S01]  /*1160*/  @!P1 IMAD R3, R2, R12, R3 ;  /* 0x0000000c02039224 */ /* 0x000fe200078e0203 */
[----:B------:R-:W-:Y:S01]  /*1170*/  IADD3 R2, PT, PT, -R14, RZ, RZ ;  /* 0x000000ff0e027210 */ /* 0x000fe20007ffe1ff */
[----:B------:R-:W-:Y:S02]  /*1180*/  @!P1 IMAD R5, R6, R10, R14 ;  /* 0x0000000a06059224 */ /* 0x000fe400078e020e */
[----:B------:R-:W-:Y:S02]  /*1190*/  @!P1 IMAD.MOV.U32 R14, RZ, RZ, R3 ;  /* 0x000000ffff0e9224 */ /* 0x000fe400078e0003 */
[----:B------:R-:W-:-:S02]  /*11a0*/  IMAD R2, R9, R2, R21 ;  /* 0x0000000209027224 */ /* 0x000fc400078e0215 */
[----:B------:R-:W-:Y:S02]  /*11b0*/  IMAD R20, R5, R4, R7 ;  /* 0x0000000405147224 */ /* 0x000fe400078e0207 */
[----:B------:R-:W-:Y:S02]  /*11c0*/  IMAD R21, R14, R9, R2 ;  /* 0x000000090e157224 */ /* 0x000fe400078e0202 */
.L_x_15:
[----:B------:R-:W1:Y:S01]  /*11d0*/  LDCU UR4, c[0x0][0xb30] ;  /* 0x00016600ff0477ac */ /* 0x000e620008000800 */
[----:B------:R-:W2:Y:S08]  /*11e0*/  S2UR UR37, SR_CgaCtaId ;  /* 0x00000000002579c3 */ /* 0x000eb00000008800 */
[----:B------:R-:W3:Y:S01]  /*11f0*/  LDC R26, c[0x0][0xb24] ;  /* 0x0002c900ff1a7b82 */ /* 0x000ee20000000800 */
[----:B-1----:R-:W-:-:S09]  /*1200*/  UISETP.NE.AND UP1, UPT, UR4, 0x1, UPT ;  /* 0x000000010400788c */ /* 0x002fd2000bf25270 */
[----:B--2---:R-:W-:Y:S05]  /*1210*/  BRA.U UP1, `(.L_x_16) ;  /* 0x0000000101407547 */ /* 0x004fea000b800000 */
[----:B------:R-:W1:Y:S08]  /*1220*/  LDC.64 R4, c[0x0][0xb10] ;  /* 0x0002c400ff047b82 */ /* 0x000e700000000a00 */
[----:B------:R-:W2:Y:S08]  /*1230*/  LDC.64 R2, c[0x0][0xb18] ;  /* 0x0002c600ff027b82 */ /* 0x000eb00000000a00 */
[----:B------:R-:W4:Y:S08]  /*1240*/  LDC R6, c[0x0][0xb20] ;  /* 0x0002c800ff067b82 */ /* 0x000f300000000800 */
[----:B------:R-:W3:Y:S01]  /*1250*/  LDC R7, c[0x0][0xb0c] ;  /* 0x0002c300ff077b82 */ /* 0x000ee20000000800 */
[----:B-1----:R-:W-:-:S05]  /*1260*/  IMAD.HI.U32 R4, R21, R4, RZ ;  /* 0x0000000415047227 */ /* 0x002fca00078e00ff */
[----:B------:R-:W-:Y:S01]  /*1270*/  SHF.R.U32.HI R4, RZ, R5, R4 ;  /* 0x00000005ff047219 */ /* 0x000fe20000011604 */
[----:B--2---:R-:W-:Y:S01]  /*1280*/  IMAD.HI.U32 R3, R20, R3, RZ ;  /* 0x0000000314037227 */ /* 0x004fe200078e00ff */
[----:B------:R-:W-:-:S04]  /*1290*/  ISETP.NE.AND P0, PT, R2, 0x1, PT ;  /* 0x000000010200780c */ /* 0x000fc80003f05270 */
[----:B----4-:R-:W-:-:S04]  /*12a0*/  SHF.R.U32.HI R3, RZ, R6, R3 ;  /* 0x00000006ff037219 */ /* 0x010fc80000011603 */
[----:B------:R-:W-:Y:S02]  /*12b0*/  SEL R3, R20, R3, !P0 ;  /* 0x0000000314037207 */ /* 0x000fe40004000000 */
[----:B---3--:R-:W-:-:S04]  /*12c0*/  ISETP.NE.AND P1, PT, R7, 0x1, PT ;  /* 0x000000010700780c */ /* 0x008fc80003f25270 */
[----:B------:R-:W-:-:S05]  /*12d0*/  SEL R4, R21, R4, !P1 ;  /* 0x0000000415047207 */ /* 0x000fca0004800000 */
[----:B------:R-:W-:Y:S02]  /*12e0*/  IMAD.IADD R5, R3, 0x1, -R4 ;  /* 0x0000000103057824 */ /* 0x000fe400078e0a04 */
[----:B------:R-:W-:Y:S02]  /*12f0*/  IMAD.IADD R3, R4, 0x1, -R3 ;  /* 0x0000000104037824 */ /* 0x000fe400078e0a03 */
[----:B------:R-:W-:Y:S02]  /*1300*/  IMAD R21, R5, R7, R21 ;  /* 0x0000000705157224 */ /* 0x000fe400078e0215 */
[----:B------:R-:W-:-:S07]  /*1310*/  IMAD R20, R3, R2, R20 ;  /* 0x0000000203147224 */ /* 0x000fce00078e0214 */
.L_x_16:
[----:B------:R-:W-:Y:S01]  /*1320*/  BAR.SYNC.DEFER_BLOCKING 0x0 ;  /* 0x0000000000007b1d */ /* 0x000fe20000010000 */
[----:B------:R-:W-:Y:S01]  /*1330*/  UISETP.NE.AND UP1, UPT, UR8, 0x2, UPT ;  /* 0x000000020800788c */ /* 0x000fe2000bf25270 */
[----:B------:R-:W-:Y:S02]  /*1340*/  ISETP.NE.OR P5, PT, R0, 0x2, !P5 ;  /* 0x000000020000780c */ /* 0x000fe40006fa5670 */
[----:B------:R-:W-:-:S06]  /*1350*/  LOP3.LUT R2, R70, 0x1f, RZ, 0xc0, !PT ;  /* 0x0000001f46027812 */ /* 0x000fcc00078ec0ff */
[----:B------:R-:W-:Y:S05]  /*1360*/  BRA.U UP1, `(.L_x_17) ;  /* 0x0000001101307547 */ /* 0x000fea000b800000 */
[----:B------:R-:W1:Y:S01]  /*1370*/  LDCU UR13, c[0x0][0x38c] ;  /* 0x00007180ff0d77ac */ /* 0x000e620008000800 */
[----:B------:R-:W2:Y:S01]  /*1380*/  LDC R8, c[0x0][0x370] ;  /* 0x0000dc00ff087b82 */ /* 0x000ea20000000800 */
[----:B------:R-:W-:Y:S01]  /*1390*/  PLOP3.LUT P1, PT, PT, PT, UP2, 0x80, 0x8 ;  /* 0x000000000008781c */ /* 0x000fe20003f2f028 */
[----:B------:R-:W-:Y:S01]  /*13a0*/  IMAD.MOV.U32 R15, RZ, RZ, 0x1 ;  /* 0x00000001ff0f7424 */ /* 0x000fe200078e00ff */
[----:B------:R-:W-:Y:S01]  /*13b0*/  ISETP.EQ.OR P4, PT, R2, RZ, P5 ;  /* 0x000000ff0200720c */ /* 0x000fe20002f82670 */
[----:B------:R-:W-:Y:S01]  /*13c0*/  IMAD.MOV.U32 R14, RZ, RZ, RZ ;  /* 0x000000ffff0e7224 */ /* 0x000fe200078e00ff */
[----:B------:R-:W-:Y:S02]  /*13d0*/  PLOP3.LUT P1, PT, P1, PT, PT, 0x8, 0x80 ;  /* 0x000000000080781c */ /* 0x000fe40000f2e170 */
[----:B------:R-:W-:Y:S01]  /*13e0*/  CS2R R12, SRZ ;  /* 0x00000000000c7805 */ /* 0x000fe2000001ff00 */
[----:B------:R-:W-:Y:S01]  /*13f0*/  IMAD.MOV.U32 R11, RZ, RZ, 0x1 ;  /* 0x00000001ff0b7424 */ /* 0x000fe200078e00ff */
[----:B------:R-:W4:Y:S01]  /*1400*/  LDC R0, c[0x0][0x374] ;  /* 0x0000dd00ff007b82 */ /* 0x000f220000000800 */
[----:B------:R-:W2:Y:S01]  /*1410*/  LDCU.64 UR22, c[0x0][0x348] ;  /* 0x00006900ff1677ac */ /* 0x000ea20008000a00 */
[----:B------:R-:W-:Y:S01]  /*1420*/  UMOV UR6, URZ ;  /* 0x000000ff00067c82 */ /* 0x000fe20008000000 */
[----:B-1----:R-:W-:-:S04]  /*1430*/  UIADD3 UR5, UPT, UPT, UR13, 0x3f, URZ ;  /* 0x0000003f0d057890 */ /* 0x002fc8000fffe0ff */
[----:B------:R-:W-:-:S04]  /*1440*/  USHF.R.S32.HI UR4, URZ, 0x1f, UR5 ;  /* 0x0000001fff047899 */ /* 0x000fc80008011405 */
[----:B------:R-:W-:-:S04]  /*1450*/  ULEA.HI UR4, UR4, UR5, URZ, 0x6 ;  /* 0x0000000504047291 */ /* 0x000fc8000f8f30ff */
[----:B------:R-:W-:Y:S02]  /*1460*/  USHF.R.S32.HI UR15, URZ, 0x6, UR4 ;  /* 0x00000006ff0f7899 */ /* 0x000fe40008011404 */
[----:B------:R-:W-:Y:S02]  /*1470*/  UIADD3 UR4, UPT, UPT, UR13, -0x1, URZ ;  /* 0xffffffff0d047890 */ /* 0x000fe4000fffe0ff */
[----:B------:R-:W-:Y:S02]  /*1480*/  UISETP.LT.U32.AND UP0, UPT, UR15, 0x3, UPT ;  /* 0x000000030f00788c */ /* 0x000fe4000bf01070 */
[----:B------:R-:W-:Y:S02]  /*1490*/  UISETP.GE.U32.AND UP1, UPT, UR4, -0x7f, UPT ;  /* 0xffffff810400788c */ /* 0x000fe4000bf26070 */
[----:B------:R-:W-:Y:S02]  /*14a0*/  USEL UR14, UR15, 0x3, UP0 ;  /* 0x000000030f0e7887 */ /* 0x000fe40008000000 */
[----:B------:R-:W-:-:S02]  /*14b0*/  UIADD3 UR13, UPT, UPT, UR13, 0x7e, URZ ;  /* 0x0000007e0d0d7890 */ /* 0x000fc4000fffe0ff */
[----:B------:R-:W-:Y:S02]  /*14c0*/  UIADD3 UR5, UPT, UPT, UR14, -0x1, URZ ;  /* 0xffffffff0e057890 */ /* 0x000fe4000fffe0ff */
[----:B------:R-:W-:-:S03]  /*14d0*/  UIADD3 UR7, UPT, UPT, UR15, -UR14, URZ ;  /* 0x8000000e0f077290 */ /* 0x000fc6000fffe0ff */
[----:B------:R-:W-:-:S04]  /*14e0*/  @UP1 UIADD3 UR5, UPT, UPT, UR14, URZ, URZ ;  /* 0x000000ff0e051290 */ /* 0x000fc8000fffe0ff */
[----:B--2---:R-:W-:-:S12]  /*14f0*/  UIADD3 UR5, UPT, UPT, UR5, 0x1, URZ ;  /* 0x0000000105057890 */ /* 0x004fd8000fffe0ff */
.L_x_35:
[----:B------:R-:W-:Y:S01]  /*1500*/  UISETP.NE.AND UP0, UPT, UR37, URZ, UPT ;  /* 0x000000ff2500728c */ /* 0x000fe2000bf05270 */
[----:B------:R-:W1:Y:S08]  /*1510*/  S2UR UR37, SR_CgaCtaId ;  /* 0x00000000002579c3 */ /* 0x000e700000008800 */
[----:B------:R-:W-:Y:S05]  /*1520*/  BRA.U UP0, `(.L_x_18) ;  /* 0x0000000100347547 */ /* 0x000fea000b800000 */
[----:B------:R-:W2:Y:S01]  /*1530*/  S2R R2, SR_CgaCtaId ;  /* 0x0000000000027919 */ /* 0x000ea20000008800 */
[----:B------:R-:W-:-:S04]  /*1540*/  MOV R3, 0x400 ;  /* 0x0000040000037802 */ /* 0x000fc80000000f00 */
[----:B--2---:R-:W-:Y:S02]  /*1550*/  LEA R2, R2, R3, 0x18 ;  /* 0x0000000302027211 */ /* 0x004fe400078ec0ff */
[----:B------:R-:W-:-:S03]  /*1560*/  SHF.L.U32 R3, R11, 0x1f, RZ ;  /* 0x0000001f0b037819 */ /* 0x000fc600000006ff */
[----:B------:R-:W-:-:S04]  /*1570*/  IMAD R2, R12, 0x8, R2 ;  /* 0x000000080c027824 */ /* 0x000fc800078e0202 */
[----:B------:R-:W2:Y:S02]  /*1580*/  SYNCS.PHASECHK.TRANS64.TRYWAIT P0, [R2+URZ+0xe0], R3 ;  /* 0x0000e003020075a7 */ /* 0x000ea400080011ff */
[----:B--2---:R-:W-:Y:S05]  /*1590*/  @!P0 BRA `(.L_x_19) ;  /* 0x0000005400c48947 */ /* 0x004fea0003800000 */
.L_x_114:
[----:B------:R-:W-:Y:S01]  /*15a0*/  VIADD R12, R12, 0x1 ;  /* 0x000000010c0c7836 */ /* 0x000fe20000000000 */
[----:B------:R2:W-:Y:S04]  /*15b0*/  SYNCS.ARRIVE.TRANS64.A1T0 RZ, [R2+URZ+0xd0], RZ ;  /* 0x0000d0ff02ff79a7 */ /* 0x0005e800081000ff */
[----:B------:R-:W-:-:S04]  /*15c0*/  ISETP.NE.AND P0, PT, R12, 0x2, PT ;  /* 0x000000020c00780c */ /* 0x000fc80003f05270 */
[----:B------:R-:W-:Y:S02]  /*15d0*/  SEL R12, R12, RZ, P0 ;  /* 0x000000ff0c0c7207 */ /* 0x000fe40000000000 */
[----:B--2---:R-:W-:-:S04]  /*15e0*/  SEL R2, RZ, 0x1, P0 ;  /* 0x00000001ff027807 */ /* 0x004fc80000000000 */
[----:B------:R-:W-:-:S07]  /*15f0*/  LOP3.LUT R11, R11, R2, RZ, 0x3c, !PT ;  /* 0x000000020b0b7212 */ /* 0x000fce00078e3cff */
.L_x_18:
[----:B------:R-:W-:Y:S01]  /*1600*/  UMOV UR4, 0x400 ;  /* 0x0000040000047882 */ /* 0x000fe20000000000 */
[----:B------:R-:W-:Y:S01]  /*1610*/  SHF.L.U32 R2, R15, 0x1f, RZ ;  /* 0x0000001f0f027819 */ /* 0x000fe200000006ff */
[----:B-1----:R-:W-:Y:S01]  /*1620*/  ULEA UR4, UR37, UR4, 0x18 ;  /* 0x0000000425047291 */ /* 0x002fe2000f8ec0ff */
[----:B------:R-:W-:Y:S01]  /*1630*/  R2UR UR35, R21 ;  /* 0x00000000152372ca */ /* 0x000fe200000e0000 */
[----:B------:R-:W-:Y:S01]  /*1640*/  UISETP.GE.U32.AND UP0, UPT, UR13, 0x7f, UPT ;  /* 0x0000007f0d00788c */ /* 0x000fe2000bf06070 */
[----:B------:R-:W-:Y:S01]  /*1650*/  R2UR UR11, R20 ;  /* 0x00000000140b72ca */ /* 0x000fe200000e0000 */
[----:B------:R-:W-:Y:S01]  /*1660*/  ULEA UR8, UR6, UR4, 0x3 ;  /* 0x0000000406087291 */ /* 0x000fe2000f8e18ff */
[----:B------:R-:W-:-:S08]  /*1670*/  UMOV UR24, URZ ;  /* 0x000000ff00187c82 */ /* 0x000fd00008000000 */
[----:B------:R1:W2:Y:S01]  /*1680*/  SYNCS.PHASECHK.TRANS64.TRYWAIT P0, [UR8+0x18], R2 ;  /* 0x00001802ff0075a7 */ /* 0x0002a20008001108 */
[----:B------:R-:W-:Y:S02]  /*1690*/  USHF.L.U32 UR35, UR35, 0x6, URZ ;  /* 0x0000000623237899 */ /* 0x000fe400080006ff */
[----:B------:R-:W-:Y:S01]  /*16a0*/  USHF.L.U32 UR11, UR11, 0x6, URZ ;  /* 0x000000060b0b7899 */ /* 0x000fe200080006ff */
[----:B------:R-:W-:Y:S11]  /*16b0*/  BRA.U !UP0, `(.L_x_20) ;  /* 0x0000000108a47547 */ /* 0x000ff6000b800000 */
[----:B------:R-:W-:Y:S01]  /*16c0*/  UMOV UR16, URZ ;  /* 0x000000ff00107c82 */ /* 0x000fe20008000000 */
[----:B------:R-:W-:-:S05]  /*16d0*/  UMOV UR17, UR6 ;  /* 0x0000000600117c82 */ /* 0x000fca0008000000 */
.L_x_25:
[----:B-1----:R-:W-:Y:S01]  /*16e0*/  ULEA UR33, UR17, UR4, 0x3 ;  /* 0x0000000411217291 */ /* 0x002fe2000f8e18ff */
[----:B--2---:R-:W-:Y:S01]  /*16f0*/  @!P5 MOV R3, 0x4000 ;  /* 0x000040000003d802 */ /* 0x004fe20000000f00 */
[----:B--2---:R-:W-:Y:S10]  /*1700*/  @P0 BRA `(.L_x_21) ;  /* 0x00000000000c0947 */ /* 0x004ff40003800000 */
[----:B------:R-:W-:-:S04]  /*1710*/  SHF.L.U32 R4, R15, 0x1f, RZ ;  /* 0x0000001f0f047819 */ /* 0x000fc800000006ff */
[----:B------:R-:W2:Y:S02]  /*1720*/  SYNCS.PHASECHK.TRANS64.TRYWAIT P0, [UR33+0x18], R4 ;  /* 0x00001804ff0075a7 */ /* 0x000ea40008001121 */
[----:B--2---:R-:W-:Y:S05]  /*1730*/  @!P0 BRA `(.L_x_22) ;  /* 0x0000005400708947 */ /* 0x004fea0003800000 */
.L_x_21:
[----:B------:R2:W-:Y:S01]  /*1740*/  @!P5 SYNCS.ARRIVE.TRANS64 RZ, [UR33], R3 ;  /* 0x00000003ffffd9a7 */ /* 0x0005e20008000021 */
[----:B------:R-:W-:Y:S04]  /*1750*/  BSSY.RECONVERGENT B0, `(.L_x_23) ;  /* 0x0000003000007945 */ /* 0x000fe80003800200 */
[----:B------:R-:W-:Y:S05]  /*1760*/  @P4 BRA `(.L_x_24) ;  /* 0x0000000000044947 */ /* 0x000fea0003800000 */
[----:B------:R-:W-:Y:S05]  /*1770*/  BPT.TRAP 0x1 ;  /* 0x000000040000795c */ /* 0x000fea0000300000 */
.L_x_24:
[----:B------:R-:W-:Y:S05]  /*1780*/  BSYNC.RECONVERGENT B0 ;  /* 0x0000000000007941 */ /* 0x000fea0003800200 */
.L_x_23:
[----:B------:R-:W-:Y:S02]  /*1790*/  UIADD3 UR6, UPT, UPT, UR17, 0x1, URZ ;  /* 0x0000000111067890 */ /* 0x000fe4000fffe0ff */
[----:B------:R-:W-:Y:S02]  /*17a0*/  UIADD3 UR26, UP1, UPT, UR22, 0x80, URZ ;  /* 0x00000080161a7890 */ /* 0x000fe4000ff3e0ff */
[----:B------:R-:W-:Y:S02]  /*17b0*/  UISETP.NE.AND UP0, UPT, UR6, 0x3, UPT ;  /* 0x000000030600788c */ /* 0x000fe4000bf05270 */
[----:B------:R-:W-:Y:S02]  /*17c0*/  USHF.L.U32 UR34, UR16, 0x6, URZ ;  /* 0x0000000610227899 */ /* 0x000fe400080006ff */
[----:B------:R-:W-:Y:S02]  /*17d0*/  USEL UR9, URZ, 0x1, UP0 ;  /* 0x00000001ff097887 */ /* 0x000fe40008000000 */
[----:B------:R-:W-:-:S02]  /*17e0*/  USEL UR6, UR6, URZ, UP0 ;  /* 0x000000ff06067287 */ /* 0x000fc40008000000 */
[----:B------:R-:W-:Y:S02]  /*17f0*/  UIADD3 UR20, UP0, UPT, UR22, 0x180, URZ ;  /* 0x0000018016147890 */ /* 0x000fe4000ff1e0ff */
[----:B------:R-:W-:Y:S01]  /*1800*/  ULEA UR8, UR6, UR4, 0x3 ;  /* 0x0000000406087291 */ /* 0x000fe2000f8e18ff */
[----:B------:R-:W-:Y:S01]  /*1810*/  LOP3.LUT R15, R15, UR9, RZ, 0x3c, !PT ;  /* 0x000000090f0f7c12 */ /* 0x000fe2000f8e3cff */
[----:B------:R-:W-:Y:S02]  /*1820*/  UIADD3.X UR27, UPT, UPT, URZ, UR23, URZ, UP1, !UPT ;  /* 0x00000017ff1b7290 */ /* 0x000fe40008ffe4ff */
[----:B------:R-:W-:Y:S01]  /*1830*/  UIADD3.X UR21, UPT, UPT, URZ, UR23, URZ, UP0, !UPT ;  /* 0x00000017ff157290 */ /* 0x000fe200087fe4ff */
[----:B-1----:R-:W-:Y:S01]  /*1840*/  SHF.L.U32 R2, R15, 0x1f, RZ ;  /* 0x0000001f0f027819 */ /* 0x002fe200000006ff */
[----:B------:R-:W-:Y:S01]  /*1850*/  UMOV UR18, 0x0 ;  /* 0x0000000000127882 */ /* 0x000fe20000000000 */
[----:B------:R-:W-:Y:S01]  /*1860*/  UMOV UR19, 0x10000000 ;  /* 0x1000000000137882 */ /* 0x000fe20000000000 */
[----:B------:R-:W-:Y:S01]  /*1870*/  UMOV UR12, UR36 ;  /* 0x00000024000c7c82 */ /* 0x000fe20008000000 */
[----:B------:R1:W1:Y:S01]  /*1880*/  SYNCS.PHASECHK.TRANS64.TRYWAIT P0, [UR8+0x18], R2 ;  /* 0x00001802ff0075a7 */ /* 0x0002620008001108 */
[----:B------:R-:W-:Y:S01]  /*1890*/  ULEA UR8, UR17, UR4, 0xd ;  /* 0x0000000411087291 */ /* 0x000fe2000f8e68ff */
[----:B------:R-:W-:Y:S01]  /*18a0*/  UMOV UR9, UR33 ;  /* 0x0000002100097c82 */ /* 0x000fe20008000000 */
[----:B------:R-:W-:-:S02]  /*18b0*/  UMOV UR10, UR34 ;  /* 0x00000022000a7c82 */ /* 0x000fc40008000000 */
[----:B------:R-:W-:Y:S02]  /*18c0*/  UIADD3 UR32, UPT, UPT, UR8, 0x3400, URZ ;  /* 0x0000340008207890 */ /* 0x000fe4000fffe0ff */
[----:B------:R-:W-:Y:S02]  /*18d0*/  UIADD3 UR8, UPT, UPT, UR8, 0x9400, URZ ;  /* 0x0000940008087890 */ /* 0x000fe4000fffe0ff */
[----:B------:R-:W-:Y:S01]  /*18e0*/  UIADD3 UR16, UPT, UPT, UR16, 0x1, URZ ;  /* 0x0000000110107890 */ /* 0x000fe2000fffe0ff */
[----:B------:R-:W-:Y:S01]  /*18f0*/  UMOV UR24, UR5 ;  /* 0x0000000500187c82 */ /* 0x000fe20008000000 */
[----:B------:R-:W-:Y:S02]  /*1900*/  UMOV UR17, UR6 ;  /* 0x0000000600117c82 */ /* 0x000fe40008000000 */
[----:B------:R-:W-:Y:S01]  /*1910*/  UISETP.NE.AND UP0, UPT, UR16, UR5, UPT ;  /* 0x000000051000728c */ /* 0x000fe2000bf05270 */
[----:B------:R1:W-:Y:S02]  /*1920*/  UTMALDG.3D [UR32], [UR26], desc[UR18] ;  /* 0x000012201a0075b4 */ /* 0x0003e40008011000 */
[----:B------:R1:W-:Y:S06]  /*1930*/  UTMALDG.3D [UR8], [UR20], desc[UR18] ;  /* 0x00001208140075b4 */ /* 0x0003ec0008011000 */
[----:B------:R-:W-:Y:S05]  /*1940*/  BRA.U UP0, `(.L_x_25) ;  /* 0xfffffffd00647547 */ /* 0x000fea000b83ffff */
.L_x_20:
[----:B-1----:R-:W-:Y:S01]  /*1950*/  ULEA UR8, UR6, UR4, 0x3 ;  /* 0x0000000406087291 */ /* 0x002fe2000f8e18ff */
[----:B------:R-:W-:Y:S01]  /*1960*/  SHF.L.U32 R2, R15, 0x1f, RZ ;  /* 0x0000001f0f027819 */ /* 0x000fe200000006ff */
[----:B------:R-:W-:Y:S01]  /*1970*/  @!P1 SYNCS.ARRIVE.TRANS64.A1T0 RZ, [UR4+0x68], RZ ;  /* 0x000068ffffff99a7 */ /* 0x000fe20008100004 */
[----:B------:R-:W-:-:S06]  /*1980*/  UISETP.GT.AND UP0, UPT, UR15, UR14, UPT ;  /* 0x0000000e0f00728c */ /* 0x000fcc000bf04270 */
[----:B--2---:R1:W2:Y:S03]  /*1990*/  SYNCS.PHASECHK.TRANS64.TRYWAIT P0, [UR8+0x18], R2 ;  /* 0x00001802ff0075a7 */ /* 0x0042a60008001108 */
[----:B------:R-:W-:Y:S05]  /*19a0*/  BRA.U !UP0, `(.L_x_26) ;  /* 0x0000000108a87547 */ /* 0x000fea000b800000 */
[----:B------:R-:W-:Y:S01]  /*19b0*/  UIADD3 UR21, UPT, UPT, UR7, UR24, URZ ;  /* 0x0000001807157290 */ /* 0x000fe2000fffe0ff */
[----:B------:R-:W-:-:S11]  /*19c0*/  UMOV UR25, UR6 ;  /* 0x0000000600197c82 */ /* 0x000fd60008000000 */
.L_x_31:
[----:B-1----:R-:W-:Y:S01]  /*19d0*/  ULEA UR17, UR25, UR4, 0x3 ;  /* 0x0000000419117291 */ /* 0x002fe2000f8e18ff */
[----:B--2---:R-:W-:Y:S01]  /*19e0*/  @!P5 MOV R3, 0x4000 ;  /* 0x000040000003d802 */ /* 0x004fe20000000f00 */
[----:B--2---:R-:W-:Y:S10]  /*19f0*/  @P0 BRA `(.L_x_27) ;  /* 0x00000000000c0947 */ /* 0x004ff40003800000 */
[----:B------:R-:W-:-:S04]  /*1a00*/  SHF.L.U32 R4, R15, 0x1f, RZ ;  /* 0x0000001f0f047819 */ /* 0x000fc800000006ff */
[----:B------:R-:W2:Y:S02]  /*1a10*/  SYNCS.PHASECHK.TRANS64.TRYWAIT P0, [UR17+0x18], R4 ;  /* 0x00001804ff0075a7 */ /* 0x000ea40008001111 */
[----:B--2---:R-:W-:Y:S05]  /*1a20*/  @!P0 BRA `(.L_x_28) ;  /* 0x0000005000cc8947 */ /* 0x004fea0003800000 */
.L_x_27:
[----:B------:R2:W-:Y:S01]  /*1a30*/  @!P5 SYNCS.ARRIVE.TRANS64 RZ, [UR17], R3 ;  /* 0x00000003ffffd9a7 */ /* 0x0005e20008000011 */
[----:B------:R-:W-:Y:S04]  /*1a40*/  BSSY.RECONVERGENT B0, `(.L_x_29) ;  /* 0x0000003000007945 */ /* 0x000fe80003800200 */
[----:B------:R-:W-:Y:S05]  /*1a50*/  @P4 BRA `(.L_x_30) ;  /* 0x0000000000044947 */ /* 0x000fea0003800000 */
[----:B------:R-:W-:Y:S05]  /*1a60*/  BPT.TRAP 0x1 ;  /* 0x000000040000795c */ /* 0x000fea0000300000 */
.L_x_30:
[----:B------:R-:W-:Y:S05]  /*1a70*/  BSYNC.RECONVERGENT B0 ;  /* 0x0000000000007941 */ /* 0x000fea0003800200 */
.L_x_29:
        /* <DEDUP_REMOVED lines=20> */
[----:B------:R-:W-:Y:S01]  /*1bc0*/  UIADD3 UR8, UPT, UPT, UR8, 0x9400, URZ ;  /* 0x0000940008087890 */ /* 0x000fe2000fffe0ff */
[----:B------:R-:W-:Y:S01]  /*1bd0*/  UMOV UR9, UR17 ;  /* 0x0000001100097c82 */ /* 0x000fe20008000000 */
[----:B------:R-:W-:Y:S01]  /*1be0*/  UMOV UR10, UR18 ;  /* 0x00000012000a7c82 */ /* 0x000fe20008000000 */
[----:B------:R-:W-:Y:S01]  /*1bf0*/  UIADD3 UR24, UPT, UPT, UR24, 0x1, URZ ;  /* 0x0000000118187890 */ /* 0x000fe2000fffe0ff */
[----:B------:R-:W-:-:S03]  /*1c00*/  UMOV UR25, UR6 ;  /* 0x0000000600197c82 */ /* 0x000fc60008000000 */
[----:B------:R1:W-:Y:S01]  /*1c10*/  UTMALDG.3D [UR16], [UR30], desc[UR26] ;  /* 0x00001a101e0075b4 */ /* 0x0003e20008011000 */
[----:B------:R-:W-:Y:S01]  /*1c20*/  UISETP.NE.AND UP0, UPT, UR24, UR21, UPT ;  /* 0x000000151800728c */ /* 0x000fe2000bf05270 */
[----:B------:R1:W-:Y:S08]  /*1c30*/  UTMALDG.3D [UR8], [UR28], desc[UR26] ;  /* 0x00001a081c0075b4 */ /* 0x0003f00008011000 */
[----:B------:R-:W-:Y:S05]  /*1c40*/  BRA.U UP0, `(.L_x_31) ;  /* 0xfffffffd00607547 */ /* 0x000fea000b83ffff */
.L_x_26:
[C---:B-1----:R-:W-:Y:S01]  /*1c50*/  LEA R2, R14.reuse, UR4, 0x3 ;  /* 0x000000040e027c11 */ /* 0x042fe2000f8e18ff */
[----:B------:R-:W-:Y:S01]  /*1c60*/  NOP ;  /* 0x0000000000007918 */ /* 0x000fe20000000000 */
[----:B--2---:R-:W-:Y:S02]  /*1c70*/  SHF.L.U32 R3, R13, 0x1f, RZ ;  /* 0x0000001f0d037819 */ /* 0x004fe400000006ff */
[----:B------:R-:W-:Y:S02]  /*1c80*/  LEA R4, R14, UR4, 0x4 ;  /* 0x000000040e047c11 */ /* 0x000fe4000f8e20ff */
[----:B------:R-:W1:Y:S02]  /*1c90*/  SYNCS.PHASECHK.TRANS64.TRYWAIT P0, [R2+URZ+0x70], R3 ;  /* 0x00007003020075a7 */ /* 0x000e6400080011ff */
[----:B-1----:R-:W-:Y:S05]  /*1ca0*/  @!P0 BRA `(.L_x_32) ;  /* 0x0000005000448947 */ /* 0x002fea0003800000 */
.L_x_117:
[----:B------:R-:W2:Y:S01]  /*1cb0*/  LDS.128 R4, [R4+0x100] ;  /* 0x0001000004047984 */ /* 0x000ea20000000c00 */
[----:B---3--:R-:W-:Y:S01]  /*1cc0*/  ISETP.GE.AND P0, PT, R26, 0x1, PT ;  /* 0x000000011a00780c */ /* 0x008fe20003f06270 */
[----:B-1----:R-:W-:Y:S01]  /*1cd0*/  VIADD R2, R2, 0x80 ;  /* 0x0000008002027836 */ /* 0x002fe20000000000 */
[----:B------:R-:W-:Y:S01]  /*1ce0*/  @!PT LDS RZ, [RZ] ;  /* 0x00000000fffff984 */ /* 0x000fe20000000800 */
[----:B------:R-:W-:Y:S01]  /*1cf0*/  @!PT LDS RZ, [RZ] ;  /* 0x00000000fffff984 */ /* 0x000fe20000000800 */
[----:B------:R-:W-:Y:S01]  /*1d00*/  @!PT LDS RZ, [RZ] ;  /* 0x00000000fffff984 */ /* 0x000fe20000000800 */
[----:B------:R-:W-:Y:S01]  /*1d10*/  @!PT LDS RZ, [RZ] ;  /* 0x00000000fffff984 */ /* 0x000fe20000000800 */
[----:B------:R1:W-:Y:S06]  /*1d20*/  MEMBAR.ALL.CTA ;  /* 0x0000000000007992 */ /* 0x0003ec0000008000 */
[----:B-1----:R-:W1:Y:S01]  /*1d30*/  FENCE.VIEW.ASYNC.S ;  /* 0x00000000000073c6 */ /* 0x002e620000000000 */
[----:B------:R-:W-:-:S04]  /*1d40*/  PRMT R2, RZ, 0x654, R2 ;  /* 0x00000654ff027816 */ /* 0x000fc80000000002 */
[----:B-1----:R1:W-:Y:S01]  /*1d50*/  SYNCS.ARRIVE.TRANS64.RED.A1T0 RZ, [R2+URZ], RZ ;  /* 0x000000ff02ff79a7 */ /* 0x0023e200081004ff */
[----:B--2---:R-:W-:-:S13]  /*1d60*/  LOP3.LUT P2, RZ, R6, 0x1, RZ, 0xc0, !PT ;  /* 0x0000000106ff7812 */ /* 0x004fda000784c0ff */
[----:B------:R-:W-:Y:S01]  /*1d70*/  @P2 SHF.R.U32.HI R3, RZ, 0x10, R5 ;  /* 0x00000010ff032819 */ /* 0x000fe20000011605 */
[----:B------:R-:W-:Y:S01]  /*1d80*/  VOTEU.ANY UP0, P2 ;  /* 0x0000000000ff7886 */ /* 0x000fe20001000100 */
[----:B------:R-:W-:Y:S02]  /*1d90*/  @P2 MOV R10, R4 ;  /* 0x00000004000a2202 */ /* 0x000fe40000000f00 */
[----:B------:R-:W-:Y:S02]  /*1da0*/  @P2 R2UR.BROADCAST UR8, R3 ;  /* 0x00000000030822ca */ /* 0x000fe400008e0000 */
[----:B------:R-:W-:-:S11]  /*1db0*/  @P2 LOP3.LUT R9, R5, 0xffff, RZ, 0xc0, !PT ;  /* 0x0000ffff05092812 */ /* 0x000fd600078ec0ff */
[----:B------:R-:W-:Y:S01]  /*1dc0*/  @UP0 UMOV UR36, UR8 ;  /* 0x0000000800240c82 */ /* 0x000fe20008000000 */
[----:B-1----:R-:W-:Y:S05]  /*1dd0*/  @!P0 BRA `(.L_x_33) ;  /* 0x0000000000b88947 */ /* 0x002fea0003800000 */
[----:B------:R-:W4:Y:S01]  /*1de0*/  LDC.64 R4, c[0x0][0xb18] ;  /* 0x0002c600ff047b82 */ /* 0x000f220000000a00 */
[----:B------:R-:W-:-:S07]  /*1df0*/  ISETP.NE.AND P3, PT, R26, 0x1, PT ;  /* 0x000000011a00780c */ /* 0x000fce0003f65270 */
[----:B------:R-:W1:Y:S08]  /*1e00*/  LDC.64 R6, c[0x0][0xb10] ;  /* 0x0002c400ff067b82 */ /* 0x000e700000000a00 */
[----:B------:R-:W2:Y:S08]  /*1e10*/  LDC R16, c[0x0][0xb20] ;  /* 0x0002c800ff107b82 */ /* 0x000eb00000000800 */
[----:B------:R-:W3:Y:S01]  /*1e20*/  LDC R17, c[0x0][0xb0c] ;  /* 0x0002c300ff117b82 */ /* 0x000ee20000000800 */
[----:B----4-:R-:W-:Y:S01]  /*1e30*/  IMAD.HI.U32 R19, R0, R5, RZ ;  /* 0x0000000500137227 */ /* 0x010fe200078e00ff */
[----:B------:R-:W-:-:S03]  /*1e40*/  ISETP.NE.AND P0, PT, R4, 0x1, PT ;  /* 0x000000010400780c */ /* 0x000fc60003f05270 */
[----:B------:R-:W-:-:S03]  /*1e50*/  IMAD.HI.U32 R5, R9, R5, RZ ;  /* 0x0000000509057227 */ /* 0x000fc600078e00ff */
[----:B------:R-:W4:Y:S01]  /*1e60*/  LDC.64 R2, c[0x0][0xb28] ;  /* 0x0002ca00ff027b82 */ /* 0x000f220000000a00 */
[----:B-1----:R-:W-:-:S04]  /*1e70*/  IMAD.HI.U32 R20, R8, R6, RZ ;  /* 0x0000000608147227 */ /* 0x002fc800078e00ff */
[----:B------:R-:W-:Y:S01]  /*1e80*/  IMAD.HI.U32 R21, R10, R6, RZ ;  /* 0x000000060a157227 */ /* 0x000fe200078e00ff */
[----:B------:R-:W-:Y:S02]  /*1e90*/  SHF.R.U32.HI R20, RZ, R7, R20 ;  /* 0x00000007ff147219 */ /* 0x000fe40000011614 */
[-C--:B--2---:R-:W-:Y:S02]  /*1ea0*/  SHF.R.U32.HI R19, RZ, R16.reuse, R19 ;  /* 0x00000010ff137219 */ /* 0x084fe40000011613 */
[----:B------:R-:W-:Y:S02]  /*1eb0*/  SHF.R.U32.HI R5, RZ, R16, R5 ;  /* 0x00000010ff057219 */ /* 0x000fe40000011605 */
[----:B------:R-:W-:Y:S02]  /*1ec0*/  SEL R19, R0, R19, !P0 ;  /* 0x0000001300137207 */ /* 0x000fe40004000000 */
[----:B------:R-:W-:Y:S02]  /*1ed0*/  SHF.R.U32.HI R21, RZ, R7, R21 ;  /* 0x00000007ff157219 */ /* 0x000fe40000011615 */
[----:B---3--:R-:W-:-:S02]  /*1ee0*/  ISETP.NE.AND P1, PT, R17, 0x1, PT ;  /* 0x000000011100780c */ /* 0x008fc40003f25270 */
[----:B------:R-:W-:Y:S02]  /*1ef0*/  SEL R5, R9, R5, !P0 ;  /* 0x0000000509057207 */ /* 0x000fe40004000000 */
[----:B------:R-:W-:Y:S02]  /*1f00*/  SEL R20, R8, R20, !P1 ;  /* 0x0000001408147207 */ /* 0x000fe40004800000 */
[----:B------:R-:W-:Y:S01]  /*1f10*/  SEL R21, R10, R21, !P1 ;  /* 0x000000150a157207 */ /* 0x000fe20004800000 */
[----:B----4-:R-:W-:-:S04]  /*1f20*/  IMAD.HI.U32 R18, R19, R2, RZ ;  /* 0x0000000213127227 */ /* 0x010fc800078e00ff */
        /* <DEDUP_REMOVED lines=10> */
[----:B------:R-:W-:-:S04]  /*1fd0*/  @!P0 IMAD.HI.U32 R7, R21, R2, RZ ;  /* 0x0000000215078227 */ /* 0x000fc800078e00ff */
[----:B------:R-:W-:Y:S01]  /*1fe0*/  IMAD.MOV R2, RZ, RZ, -R6 ;  /* 0x000000ffff027224 */ /* 0x000fe200078e0a06 */
[----:B------:R-:W-:Y:S02]  /*1ff0*/  @!P0 SHF.R.U32.HI R3, RZ, R3, R7 ;  /* 0x00000003ff038219 */ /* 0x000fe40000011607 */
[----:B------:R-:W-:Y:S01]  /*2000*/  IADD3 R7, PT, PT, -R5, RZ, RZ ;  /* 0x000000ff05077210 */ /* 0x000fe20007ffe1ff */
[----:B------:R-:W-:Y:S01]  /*2010*/  IMAD R2, R26, R2, R5 ;  /* 0x000000021a027224 */ /* 0x000fe200078e0205 */
        /* <DEDUP_REMOVED lines=10> */
.L_x_33:
[----:B------:R-:W1:Y:S02]  /*20c0*/  LDCU UR8, c[0x0][0xb30] ;  /* 0x00016600ff0877ac */ /* 0x000e640008000800 */
[----:B-1----:R-:W-:-:S09]  /*20d0*/  UISETP.NE.AND UP0, UPT, UR8, 0x1, UPT ;  /* 0x000000010800788c */ /* 0x002fd2000bf05270 */
[----:B------:R-:W-:Y:S05]  /*20e0*/  BRA.U UP0, `(.L_x_34) ;  /* 0x0000000100407547 */ /* 0x000fea000b800000 */
[----:B------:R-:W1:Y:S08]  /*20f0*/  LDC.64 R4, c[0x0][0xb10] ;  /* 0x0002c400ff047b82 */ /* 0x000e700000000a00 */
[----:B------:R-:W2:Y:S08]  /*2100*/  LDC.64 R2, c[0x0][0xb18] ;  /* 0x0002c600ff027b82 */ /* 0x000eb00000000a00 */
[----:B------:R-:W3:Y:S08]  /*2110*/  LDC R6, c[0x0][0xb20] ;  /* 0x0002c800ff067b82 */ /* 0x000ef00000000800 */
[----:B------:R-:W4:Y:S01]  /*2120*/  LDC R7, c[0x0][0xb0c] ;  /* 0x0002c300ff077b82 */ /* 0x000f220000000800 */
[----:B-1----:R-:W-:-:S05]  /*2130*/  IMAD.HI.U32 R4, R10, R4, RZ ;  /* 0x000000040a047227 */ /* 0x002fca00078e00ff */
[----:B------:R-:W-:Y:S01]  /*2140*/  SHF.R.U32.HI R4, RZ, R5, R4 ;  /* 0x00000005ff047219 */ /* 0x000fe20000011604 */
[----:B--2---:R-:W-:Y:S01]  /*2150*/  IMAD.HI.U32 R3, R9, R3, RZ ;  /* 0x0000000309037227 */ /* 0x004fe200078e00ff */
[----:B------:R-:W-:-:S04]  /*2160*/  ISETP.NE.AND P0, PT, R2, 0x1, PT ;  /* 0x000000010200780c */ /* 0x000fc80003f05270 */
[----:B---3--:R-:W-:-:S04]  /*2170*/  SHF.R.U32.HI R3, RZ, R6, R3 ;  /* 0x00000006ff037219 */ /* 0x008fc80000011603 */
[----:B------:R-:W-:Y:S02]  /*2180*/  SEL R3, R9, R3, !P0 ;  /* 0x0000000309037207 */ /* 0x000fe40004000000 */
[----:B----4-:R-:W-:-:S04]  /*2190*/  ISETP.NE.AND P1, PT, R7, 0x1, PT ;  /* 0x000000010700780c */ /* 0x010fc80003f25270 */
[----:B------:R-:W-:-:S05]  /*21a0*/  SEL R4, R10, R4, !P1 ;  /* 0x000000040a047207 */ /* 0x000fca0004800000 */
[----:B------:R-:W-:Y:S02]  /*21b0*/  IMAD.IADD R5, R3, 0x1, -R4 ;  /* 0x0000000103057824 */ /* 0x000fe400078e0a04 */
[----:B------:R-:W-:Y:S02]  /*21c0*/  IMAD.IADD R3, R4, 0x1, -R3 ;  /* 0x0000000104037824 */ /* 0x000fe400078e0a03 */
[----:B------:R-:W-:Y:S02]  /*21d0*/  IMAD R10, R5, R7, R10 ;  /* 0x00000007050a7224 */ /* 0x000fe400078e020a */
[----:B------:R-:W-:-:S07]  /*21e0*/  IMAD R9, R3, R2, R9 ;  /* 0x0000000203097224 */ /* 0x000fce00078e0209 */
.L_x_34:
[----:B------:R-:W-:Y:S01]  /*21f0*/  VIADD R14, R14, 0x1 ;  /* 0x000000010e0e7836 */ /* 0x000fe20000000000 */
[----:B------:R-:W-:Y:S01]  /*2200*/  PLOP3.LUT P1, PT, PT, PT, PT, 0x80, 0x8 ;  /* 0x000000000008781c */ /* 0x000fe20003f2f070 */
[----:B------:R-:W-:Y:S02]  /*2210*/  IMAD.IADD R21, R10, 0x1, R59 ;  /* 0x000000010a157824 */ /* 0x000fe400078e023b */
[----:B------:R-:W-:Y:S01]  /*2220*/  IMAD.IADD R20, R9, 0x1, R58 ;  /* 0x0000000109147824 */ /* 0x000fe200078e023a */
[----:B------:R-:W-:-:S04]  /*2230*/  ISETP.NE.AND P0, PT, R14, 0x2, PT ;  /* 0x000000020e00780c */ /* 0x000fc80003f05270 */
[----:B------:R-:W-:Y:S02]  /*2240*/  SEL R2, RZ, 0x1, P0 ;  /* 0x00000001ff027807 */ /* 0x000fe40000000000 */
[----:B------:R-:W-:Y:S02]  /*2250*/  SEL R14, R14, RZ, P0 ;  /* 0x000000ff0e0e7207 */ /* 0x000fe40000000000 */
[----:B------:R-:W-:Y:S01]  /*2260*/  LOP3.LUT R13, R13, R2, RZ, 0x3c, !PT ;  /* 0x000000020d0d7212 */ /* 0x000fe200078e3cff */
[----:B------:R-:W-:Y:S06]  /*2270*/  @P2 BRA `(.L_x_35) ;  /* 0xfffffff000a02947 */ /* 0x000fec000383ffff */
[----:B------:R-:W-:Y:S01]  /*2280*/  UIADD3 UR4, UPT, UPT, UR4, 0x18, URZ ;  /* 0x0000001804047890 */ /* 0x000fe2000fffe0ff */
[----:B------:R-:W-:-:S03]  /*2290*/  SHF.L.U32 R2, R15, 0x1f, RZ ;  /* 0x0000001f0f027819 */ /* 0x000fc600000006ff */
[----:B------:R-:W-:-:S09]  /*22a0*/  ULEA UR5, UR6, UR4, 0x3 ;  /* 0x0000000406057291 */ /* 0x000fd2000f8e18ff */
[----:B------:R-:W1:Y:S02]  /*22b0*/  SYNCS.PHASECHK.TRANS64.TRYWAIT P0, [UR5], R2 ;  /* 0x00000002ff0075a7 */ /* 0x000e640008001105 */
[----:B-1----:R-:W-:Y:S05]  /*22c0*/  @!P0 BRA `(.L_x_36) ;  /* 0x0000004800d08947 */ /* 0x002fea0003800000 */
.L_x_119:
[----:B------:R-:W-:-:S04]  /*22d0*/  UIADD3 UR6, UPT, UPT, UR6, 0x1, URZ ;  /* 0x0000000106067890 */ /* 0x000fc8000fffe0ff */
[----:B------:R-:W-:-:S04]  /*22e0*/  UISETP.NE.AND UP0, UPT, UR6, 0x3, UPT ;  /* 0x000000030600788c */ /* 0x000fc8000bf05270 */
[----:B------:R-:W-:Y:S02]  /*22f0*/  USEL UR7, URZ, 0x1, UP0 ;  /* 0x00000001ff077887 */ /* 0x000fe40008000000 */
[----:B------:R-:W-:-:S04]  /*2300*/  USEL UR6, UR6, URZ, UP0 ;  /* 0x000000ff06067287 */ /* 0x000fc80008000000 */
[----:B------:R-:W-:Y:S01]  /*2310*/  ULEA UR5, UR6, UR4, 0x3 ;  /* 0x0000000406057291 */ /* 0x000fe2000f8e18ff */
[----:B------:R-:W-:-:S04]  /*2320*/  LOP3.LUT R15, R15, UR7, RZ, 0x3c, !PT ;  /* 0x000000070f0f7c12 */ /* 0x000fc8000f8e3cff */
[----:B-1----:R-:W-:-:S04]  /*2330*/  SHF.L.U32 R2, R15, 0x1f, RZ ;  /* 0x0000001f0f027819 */ /* 0x002fc800000006ff */
[----:B------:R-:W1:Y:S02]  /*2340*/  SYNCS.PHASECHK.TRANS64.TRYWAIT P0, [UR5], R2 ;  /* 0x00000002ff0075a7 */ /* 0x000e640008001105 */
[----:B-1----:R-:W-:Y:S05]  /*2350*/  @!P0 BRA `(.L_x_37) ;  /* 0x0000004800c48947 */ /* 0x002fea0003800000 */
.L_x_121:
[----:B------:R-:W-:-:S04]  /*2360*/  UIADD3 UR6, UPT, UPT, UR6, 0x1, URZ ;  /* 0x0000000106067890 */ /* 0x000fc8000fffe0ff */
[----:B------:R-:W-:-:S04]  /*2370*/  UISETP.NE.AND UP0, UPT, UR6, 0x3, UPT ;  /* 0x000000030600788c */ /* 0x000fc8000bf05270 */
[----:B------:R-:W-:Y:S02]  /*2380*/  USEL UR5, URZ, 0x1, UP0 ;  /* 0x00000001ff057887 */ /* 0x000fe40008000000 */
[----:B------:R-:W-:-:S04]  /*2390*/  USEL UR6, UR6, URZ, UP0 ;  /* 0x000000ff06067287 */ /* 0x000fc80008000000 */
[----:B------:R-:W-:Y:S01]  /*23a0*/  ULEA UR6, UR6, UR4, 0x3 ;  /* 0x0000000406067291 */ /* 0x000fe2000f8e18ff */
[----:B-1----:R-:W-:-:S04]  /*23b0*/  LOP3.LUT R2, R15, UR5, RZ, 0x3c, !PT ;  /* 0x000000050f027c12 */ /* 0x002fc8000f8e3cff */
[----:B------:R-:W-:Y:S01]  /*23c0*/  SHF.L.U32 R2, R2, 0x1f, RZ ;  /* 0x0000001f02027819 */ /* 0x000fe200000006ff */
[----:B----4-:R-:W-:-:S07]  /*23d0*/  IMAD.U32 R0, RZ, RZ, UR6 ;  /* 0x00000006ff007e24 */ /* 0x010fce000f8e00ff */
.L_x_38:
[----:B-1----:R1:W2:Y:S02]  /*23e0*/  SYNCS.PHASECHK.TRANS64.TRYWAIT P0, [R0+URZ], R2 ;  /* 0x00000002000075a7 */ /* 0x0022a400080011ff */
[----:B--2---:R-:W-:Y:S05]  /*23f0*/  @!P0 NANOSLEEP.SYNCS 0x989680 ;  /* 0x009896800000895d */ /* 0x004fea0003900000 */
[----:B------:R-:W2:Y:S02]  /*2400*/  @!P0 SYNCS.PHASECHK.TRANS64 P0, [R0+URZ], R2 ;  /* 0x00000002000085a7 */ /* 0x000ea400080010ff */
[----:B--2---:R-:W-:Y:S05]  /*2410*/  @P0 EXIT ;  /* 0x000000000000094d */ /* 0x004fea0003800000 */
[----:B------:R-:W-:Y:S05]  /*2420*/  BRA `(.L_x_38) ;  /* 0xfffffffc00ec7947 */ /* 0x000fea000383ffff */
.L_x_17:
[----:B------:R-:W-:-:S04]  /*2430*/  UISETP.NE.AND UP1, UPT, UR37, URZ, UPT ;  /* 0x000000ff2500728c */ /* 0x000fc8000bf25270 */
[----:B------:R-:W-:-:S09]  /*2440*/  UISETP.NE.OR UP1, UPT, UR8, 0x1, UP1 ;  /* 0x000000010800788c */ /* 0x000fd20008f25670 */
[----:B------:R-:W-:Y:S05]  /*2450*/  BRA.U UP1, `(.L_x_39) ;  /* 0x0000000501487547 */ /* 0x000fea000b800000 */
[----:B------:R-:W-:Y:S01]  /*2460*/  ISETP.NE.AND P2, PT, R2, RZ, PT ;  /* 0x000000ff0200720c */ /* 0x000fe20003f45270 */
[----:B------:R-:W-:Y:S01]  /*2470*/  IMAD.MOV.U32 R12, RZ, RZ, 0x1 ;  /* 0x00000001ff0c7424 */ /* 0x000fe200078e00ff */
[----:B------:R-:W-:Y:S02]  /*2480*/  CS2R R10, SRZ ;  /* 0x00000000000a7805 */ /* 0x000fe4000001ff00 */
[----:B------:R-:W-:Y:S01]  /*2490*/  CS2R R8, SRZ ;  /* 0x0000000000087805 */ /* 0x000fe2000001ff00 */
[----:B------:R-:W-:Y:S01]  /*24a0*/  UMOV UR4, 0x400 ;  /* 0x0000040000047882 */ /* 0x000fe20000000000 */
[----:B------:R-:W-:Y:S01]  /*24b0*/  UMOV UR6, URZ ;  /* 0x000000ff00067c82 */ /* 0x000fe20008000000 */
[----:B------:R-:W-:-:S12]  /*24c0*/  ULEA UR37, UR37, UR4, 0x18 ;  /* 0x0000000425257291 */ /* 0x000fd8000f8ec0ff */
.L_x_43:
[----:B------:R-:W-:Y:S02]  /*24d0*/  LEA R0, R8, UR37, 0x3 ;  /* 0x0000002508007c11 */ /* 0x000fe4000f8e18ff */
[----:B------:R-:W-:-:S03]  /*24e0*/  SHF.L.U32 R4, R9, 0x1f, RZ ;  /* 0x0000001f09047819 */ /* 0x000fc600000006ff */
[----:B------:R-:W-:Y:S01]  /*24f0*/  VIADD R5, R0, 0xe0 ;  /* 0x000000e000057836 */ /* 0x000fe20000000000 */
[----:B------:R-:W1:Y:S02]  /*2500*/  SYNCS.PHASECHK.TRANS64.TRYWAIT P0, [R0+URZ+0xd0], R4 ;  /* 0x0000d004000075a7 */ /* 0x000e6400080011ff */
[----:B-1----:R-:W-:Y:S05]  /*2510*/  @!P0 BRA `(.L_x_40) ;  /* 0x00000048006c8947 */ /* 0x002fea0003800000 */
.L_x_122:
[----:B------:R-:W-:Y:S01]  /*2520*/  ULEA UR5, UR6, UR37, 0x3 ;  /* 0x0000002506057291 */ /* 0x000fe2000f8e18ff */
[----:B-1----:R-:W-:Y:S01]  /*2530*/  PRMT R0, RZ, 0x654, R5 ;  /* 0x00000654ff007816 */ /* 0x002fe20000000005 */
[----:B------:R-:W-:Y:S01]  /*2540*/  @!P2 IMAD.MOV.U32 R4, RZ, RZ, 0x10 ;  /* 0x00000010ff04a424 */ /* 0x000fe200078e00ff */
[----:B------:R-:W-:Y:S01]  /*2550*/  SHF.L.U32 R5, R12, 0x1f, RZ ;  /* 0x0000001f0c057819 */ /* 0x000fe200000006ff */
[----:B------:R-:W-:Y:S01]  /*2560*/  UIADD3 UR4, UPT, UPT, UR5, 0x70, URZ ;  /* 0x0000007005047890 */ /* 0x000fe2000fffe0ff */
[----:B------:R1:W-:Y:S05]  /*2570*/  SYNCS.ARRIVE.TRANS64.RED.A1T0 RZ, [R0+URZ], RZ ;  /* 0x000000ff00ff79a7 */ /* 0x0003ea00081004ff */
[----:B------:R-:W-:Y:S01]  /*2580*/  IMAD.U32 R6, RZ, RZ, UR4 ;  /* 0x00000004ff067e24 */ /* 0x000fe2000f8e00ff */
[----:B------:R-:W2:Y:S04]  /*2590*/  SYNCS.PHASECHK.TRANS64.TRYWAIT P0, [UR5+0x80], R5 ;  /* 0x00008005ff0075a7 */ /* 0x000ea80008001105 */
[----:B------:R-:W-:Y:S01]  /*25a0*/  PRMT R6, R2, 0x654, R6 ;  /* 0x0000065402067816 */ /* 0x000fe20000000006 */
[----:B-12---:R-:W-:Y:S06]  /*25b0*/  @!P0 BRA `(.L_x_41) ;  /* 0x0000004800588947 */ /* 0x006fec0003800000 */
.L_x_124:
[----:B------:R-:W-:Y:S01]  /*25c0*/  ULEA UR4, UR6, UR37, 0x4 ;  /* 0x0000002506047291 */ /* 0x000fe2000f8e20ff */
[----:B------:R-:W-:Y:S01]  /*25d0*/  SEL R3, R6, R3, !P2 ;  /* 0x0000000306037207 */ /* 0x000fe20005000000 */
[----:B------:R-:W-:Y:S01]  /*25e0*/  UIADD3 UR5, UPT, UPT, UR5, 0x70, URZ ;  /* 0x0000007005057890 */ /* 0x000fe2000fffe0ff */
[----:B-1----:R-:W-:Y:S01]  /*25f0*/  LEA R0, R11, UR37, 0x3 ;  /* 0x000000250b007c11 */ /* 0x002fe2000f8e18ff */
[----:B------:R-:W-:Y:S01]  /*2600*/  UIADD3 UR4, UPT, UPT, UR4, 0x100, URZ ;  /* 0x0000010004047890 */ /* 0x000fe2000fffe0ff */
[----:B------:R1:W-:Y:S01]  /*2610*/  @!P2 SYNCS.ARRIVE.TRANS64.RED RZ, [R3+URZ], R4 ;  /* 0x0000000403ffa9a7 */ /* 0x0003e200080004ff */
[----:B------:R-:W-:Y:S01]  /*2620*/  UIADD3 UR6, UPT, UPT, UR6, 0x1, URZ ;  /* 0x0000000106067890 */ /* 0x000fe2000fffe0ff */
[----:B------:R-:W-:-:S03]  /*2630*/  VIADD R8, R8, 0x1 ;  /* 0x0000000108087836 */ /* 0x000fc60000000000 */
[----:B------:R-:W-:Y:S02]  /*2640*/  UISETP.NE.AND UP0, UPT, UR6, 0x2, UPT ;  /* 0x000000020600788c */ /* 0x000fe4000bf05270 */
[----:B------:R-:W-:Y:S01]  /*2650*/  ISETP.NE.AND P0, PT, R8, 0x2, PT ;  /* 0x000000020800780c */ /* 0x000fe20003f05270 */
[----:B------:R-:W-:Y:S06]  /*2660*/  UGETNEXTWORKID.BROADCAST [UR4], [UR5] ;  /* 0x00000000040073ca */ /* 0x000fec0008000100 */
[----:B------:R-:W-:Y:S02]  /*2670*/  USEL UR4, URZ, 0x1, UP0 ;  /* 0x00000001ff047887 */ /* 0x000fe40008000000 */
[----:B------:R-:W-:-:S04]  /*2680*/  USEL UR6, UR6, URZ, UP0 ;  /* 0x000000ff06067287 */ /* 0x000fc80008000000 */
[----:B------:R-:W-:Y:S02]  /*2690*/  LOP3.LUT R12, R12, UR4, RZ, 0x3c, !PT ;  /* 0x000000040c0c7c12 */ /* 0x000fe4000f8e3cff */
[----:B-1----:R-:W-:-:S04]  /*26a0*/  SHF.L.U32 R4, R10, 0x1f, RZ ;  /* 0x0000001f0a047819 */ /* 0x002fc800000006ff */
[----:B------:R-:W1:Y:S02]  /*26b0*/  SYNCS.PHASECHK.TRANS64.TRYWAIT P1, [R0+URZ+0x70], R4 ;  /* 0x00007004000075a7 */ /* 0x000e6400080211ff */
[----:B-1----:R-:W-:Y:S05]  /*26c0*/  @!P1 BRA `(.L_x_42) ;  /* 0x00000048002c9947 */ /* 0x002fea0003800000 */
.L_x_125:
[C---:B-1----:R-:W-:Y:S01]  /*26d0*/  LEA R4, R11.reuse, UR37, 0x4 ;  /* 0x000000250b047c11 */ /* 0x042fe2000f8e20ff */
[----:B------:R-:W-:Y:S01]  /*26e0*/  VIADD R0, R0, 0x80 ;  /* 0x0000008000007836 */ /* 0x000fe20000000000 */
[----:B------:R-:W-:Y:S01]  /*26f0*/  SEL R8, R8, RZ, P0 ;  /* 0x000000ff08087207 */ /* 0x000fe20000000000 */
[----:B------:R-:W-:-:S03]  /*2700*/  VIADD R11, R11, 0x1 ;  /* 0x000000010b0b7836 */ /* 0x000fc60000000000 */
[----:B------:R-:W1:Y:S01]  /*2710*/  LDS.128 R4, [R4+0x100] ;  /* 0x0001000004047984 */ /* 0x000e620000000c00 */
[----:B------:R-:W-:Y:S02]  /*2720*/  PRMT R0, RZ, 0x654, R0 ;  /* 0x00000654ff007816 */ /* 0x000fe40000000000 */
[C---:B------:R-:W-:Y:S01]  /*2730*/  ISETP.NE.AND P1, PT, R11.reuse, 0x2, PT ;  /* 0x000000020b00780c */ /* 0x040fe20003f25270 */
[----:B------:R-:W-:Y:S01]  /*2740*/  @!PT LDS RZ, [RZ] ;  /* 0x00000000fffff984 */ /* 0x000fe20000000800 */
[----:B------:R-:W-:Y:S01]  /*2750*/  @!PT LDS RZ, [RZ] ;  /* 0x00000000fffff984 */ /* 0x000fe20000000800 */
[----:B------:R-:W-:Y:S01]  /*2760*/  @!PT LDS RZ, [RZ] ;  /* 0x00000000fffff984 */ /* 0x000fe20000000800 */
[----:B------:R-:W-:Y:S01]  /*2770*/  @!PT LDS RZ, [RZ] ;  /* 0x00000000fffff984 */ /* 0x000fe20000000800 */
[----:B------:R2:W-:Y:S06]  /*2780*/  MEMBAR.ALL.CTA ;  /* 0x0000000000007992 */ /* 0x0005ec0000008000 */
[----:B--2---:R-:W2:Y:S01]  /*2790*/  FENCE.VIEW.ASYNC.S ;  /* 0x00000000000073c6 */ /* 0x004ea20000000000 */
[----:B------:R-:W-:Y:S01]  /*27a0*/  SEL R11, R11, RZ, P1 ;  /* 0x000000ff0b0b7207 */ /* 0x000fe20000800000 */
[----:B--2---:R2:W-:Y:S01]  /*27b0*/  SYNCS.ARRIVE.TRANS64.RED.A1T0 RZ, [R0+URZ], RZ ;  /* 0x000000ff00ff79a7 */ /* 0x0045e200081004ff */
[----:B-1----:R-:W-:-:S02]  /*27c0*/  LOP3.LUT P3, RZ, R6, 0x1, RZ, 0xc0, !PT ;  /* 0x0000000106ff7812 */ /* 0x002fc4000786c0ff */
[----:B------:R-:W-:-:S04]  /*27d0*/  SEL R4, RZ, 0x1, P1 ;  /* 0x00000001ff047807 */ /* 0x000fc80000800000 */
[----:B------:R-:W-:Y:S02]  /*27e0*/  LOP3.LUT R10, R10, R4, RZ, 0x3c, !PT ;  /* 0x000000040a0a7212 */ /* 0x000fe400078e3cff */
[----:B--2---:R-:W-:-:S04]  /*27f0*/  SEL R0, RZ, 0x1, P0 ;  /* 0x00000001ff007807 */ /* 0x004fc80000000000 */
[----:B------:R-:W-:Y:S01]  /*2800*/  LOP3.LUT R9, R9, R0, RZ, 0x3c, !PT ;  /* 0x0000000009097212 */ /* 0x000fe200078e3cff */
[----:B------:R-:W-:Y:S06]  /*2810*/  @P3 BRA `(.L_x_43) ;  /* 0xfffffffc002c3947 */ /* 0x000fec000383ffff */
[----:B------:R-:W-:Y:S01]  /*2820*/  ULEA UR5, UR6, UR37, 0x3 ;  /* 0x0000002506057291 */ /* 0x000fe2000f8e18ff */
[----:B------:R-:W-:-:S08]  /*2830*/  SHF.L.U32 R2, R12, 0x1f, RZ ;  /* 0x0000001f0c027819 */ /* 0x000fd000000006ff */
[----:B------:R-:W1:Y:S02]  /*2840*/  SYNCS.PHASECHK.TRANS64 P0, [UR5+0x80], R2 ;  /* 0x00008002ff0075a7 */ /* 0x000e640008001005 */
[----:B-1----:R-:W-:Y:S05]  /*2850*/  @P0 BRA `(.L_x_44) ;  /* 0x0000000000080947 */ /* 0x002fea0003800000 */
[----:B------:R-:W1:Y:S02]  /*2860*/  SYNCS.PHASECHK.TRANS64.TRYWAIT P0, [UR5+0x80], R2 ;  /* 0x00008002ff0075a7 */ /* 0x000e640008001105 */
[----:B-1----:R-:W-:Y:S05]  /*2870*/  @!P0 BRA `(.L_x_45) ;  /* 0x0000004400d48947 */ /* 0x002fea0003800000 */
.L_x_44:
[----:B------:R-:W-:-:S04]  /*2880*/  UIADD3 UR4, UPT, UPT, UR6, 0x1, URZ ;  /* 0x0000000106047890 */ /* 0x000fc8000fffe0ff */
[----:B------:R-:W-:-:S04]  /*2890*/  UISETP.NE.AND UP0, UPT, UR4, 0x2, UPT ;  /* 0x000000020400788c */ /* 0x000fc8000bf05270 */
[----:B------:R-:W-:Y:S02]  /*28a0*/  USEL UR7, URZ, 0x1, UP0 ;  /* 0x00000001ff077887 */ /* 0x000fe40008000000 */
[----:B------:R-:W-:-:S04]  /*28b0*/  USEL UR4, UR4, URZ, UP0 ;  /* 0x000000ff04047287 */ /* 0x000fc80008000000 */
[----:B------:R-:W-:Y:S01]  /*28c0*/  ULEA UR4, UR4, UR37, 0x3 ;  /* 0x0000002504047291 */ /* 0x000fe2000f8e18ff */
[----:B-1----:R-:W-:-:S04]  /*28d0*/  LOP3.LUT R2, R12, UR7, RZ, 0x3c, !PT ;  /* 0x000000070c027c12 */ /* 0x002fc8000f8e3cff */
[----:B------:R-:W-:-:S04]  /*28e0*/  SHF.L.U32 R0, R2, 0x1f, RZ ;  /* 0x0000001f02007819 */ /* 0x000fc800000006ff */
[----:B------:R-:W1:Y:S02]  /*28f0*/  SYNCS.PHASECHK.TRANS64 P0, [UR4+0x80], R0 ;  /* 0x00008000ff0075a7 */ /* 0x000e640008001004 */
[----:B-1----:R-:W-:Y:S05]  /*2900*/  @P0 EXIT ;  /* 0x000000000000094d */ /* 0x002fea0003800000 */
[----:B------:R-:W-:Y:S02]  /*2910*/  SHF.L.U32 R2, R2, 0x1f, RZ ;  /* 0x0000001f02027819 */ /* 0x000fe400000006ff */
[----:B------:R-:W-:-:S07]  /*2920*/  MOV R0, UR4 ;  /* 0x0000000400007c02 */ /* 0x000fce0008000f00 */
.L_x_46:
[----:B-1----:R1:W2:Y:S02]  /*2930*/  SYNCS.PHASECHK.TRANS64.TRYWAIT P0, [R0+URZ+0x80], R2 ;  /* 0x00008002000075a7 */ /* 0x0022a400080011ff */
[----:B--2---:R-:W-:Y:S05]  /*2940*/  @!P0 NANOSLEEP.SYNCS 0x989680 ;  /* 0x009896800000895d */ /* 0x004fea0003900000 */
[----:B------:R-:W2:Y:S02]  /*2950*/  @!P0 SYNCS.PHASECHK.TRANS64 P0, [R0+URZ+0x80], R2 ;  /* 0x00008002000085a7 */ /* 0x000ea400080010ff */
[----:B--2---:R-:W-:Y:S05]  /*2960*/  @P0 EXIT ;  /* 0x000000000000094d */ /* 0x004fea0003800000 */
[----:B------:R-:W-:Y:S05]  /*2970*/  BRA `(.L_x_46) ;  /* 0xfffffffc00ec7947 */ /* 0x000fea000383ffff */
.L_x_39:
[----:B------:R-:W-:-:S09]  /*2980*/  UISETP.NE.AND UP1, UPT, UR8, URZ, UPT ;  /* 0x000000ff0800728c */ /* 0x000fd2000bf25270 */
[----:B------:R-:W-:Y:S05]  /*2990*/  BRA.U UP1, `(.L_x_47) ;  /* 0x0000000d01cc7547 */ /* 0x000fea000b800000 */
[----:B------:R-:W-:Y:S01]  /*29a0*/  UMOV UR4, 0x40 ;  /* 0x0000004000047882 */ /* 0x000fe20000000000 */
[----:B------:R-:W-:Y:S01]  /*29b0*/  NOP ;  /* 0x0000000000007918 */ /* 0x000fe20000000000 */
[----:B------:R-:W-:Y:S01]  /*29c0*/  ULEA UR4, UR37, UR4, 0x18 ;  /* 0x0000000425047291 */ /* 0x000fe2000f8ec0ff */
[----:B------:R-:W-:Y:S02]  /*29d0*/  UMOV UR5, 0x400 ;  /* 0x0000040000057882 */ /* 0x000fe40000000000 */
[----:B------:R-:W-:-:S06]  /*29e0*/  ULEA UR37, UR37, UR5, 0x18 ;  /* 0x0000000525257291 */ /* 0x000fcc000f8ec0ff */
[----:B------:R-:W1:Y:S02]  /*29f0*/  LDS.U8 R0, [UR4+0x1c] ;  /* 0x00001c04ff007984 */ /* 0x000e640008000000 */
[----:B-1----:R-:W-:-:S13]  /*2a00*/  ISETP.NE.AND P0, PT, R0, RZ, PT ;  /* 0x000000ff0000720c */ /* 0x002fda0003f05270 */
[----:B------:R-:W-:Y:S05]  /*2a10*/  @P0 BRA `(.L_x_48) ;  /* 0x0000000000580947 */ /* 0x000fea0003800000 */
[----:B------:R-:W-:-:S13]  /*2a20*/  ELECT P0, URZ, PT ;  /* 0x0000000000ff782f */ /* 0x000fda0003800000 */
[----:B------:R-:W-:Y:S05]  /*2a30*/  @!P0 BRA `(.L_x_49) ;  /* 0x0000000000608947 */ /* 0x000fea0003800000 */
[----:B------:R-:W-:Y:S01]  /*2a40*/  UMOV UR5, 0x10 ;  /* 0x0000001000057882 */ /* 0x000fe20000000000 */
[----:B------:R-:W-:Y:S01]  /*2a50*/  HFMA2 R0, -RZ, RZ, 0, 5.9604644775390625e-08 ;  /* 0x00000001ff007431 */ /* 0x000fe200000001ff */
[----:B------:R-:W-:-:S03]  /*2a60*/  MOV R2, 0xffff ;  /* 0x0000ffff00027802 */ /* 0x000fc60000000f00 */
[----:B------:R-:W-:Y:S04]  /*2a70*/  DEPBAR.LE SB1, 0x36 ;  /* 0x00009d800000791a */ /* 0x000fe80000000000 */
[----:B------:R-:W1:Y:S02]  /*2a80*/  UTCATOMSWS.FIND_AND_SET.ALIGN UP0, UR5, UR5 ;  /* 0x00000005000575e3 */ /* 0x000e640008000800 */
[----:B-1----:R-:W-:Y:S01]  /*2a90*/  MOV R3, UR5 ;  /* 0x0000000500037c02 */ /* 0x002fe20008000f00 */
[----:B------:R-:W-:Y:S06]  /*2aa0*/  BRA.U UP0, `(.L_x_50) ;  /* 0x0000000100187547 */ /* 0x000fec000b800000 */
.L_x_51:
[----:B------:R-:W-:Y:S05]  /*2ab0*/  NANOSLEEP 0x64 ;  /* 0x000000640000795d */ /* 0x000fea0003800000 */
[----:B------:R-:W-:-:S05]  /*2ac0*/  UMOV UR5, 0x10 ;  /* 0x0000001000057882 */ /* 0x000fca0000000000 */
[----:B------:R-:W-:Y:S04]  /*2ad0*/  DEPBAR.LE SB1, 0x36 ;  /* 0x00009d800000791a */ /* 0x000fe80000000000 */
[----:B------:R-:W1:Y:S02]  /*2ae0*/  UTCATOMSWS.FIND_AND_SET.ALIGN UP0, UR5, UR5 ;  /* 0x00000005000575e3 */ /* 0x000e640008000800 */
[----:B-1----:R-:W-:Y:S01]  /*2af0*/  MOV R3, UR5 ;  /* 0x0000000500037c02 */ /* 0x002fe20008000f00 */
[----:B------:R-:W-:Y:S05]  /*2b00*/  BRA.U !UP0, `(.L_x_51) ;  /* 0xfffffffd08e87547 */ /* 0x000fea000b83ffff */
.L_x_50:
[-C--:B------:R-:W-:Y:S02]  /*2b10*/  SHF.L.U32 R2, R2, R3.reuse, RZ ;  /* 0x0000000302027219 */ /* 0x080fe400000006ff */
[----:B------:R-:W-:Y:S01]  /*2b20*/  SHF.L.U32 R0, R0, R3, RZ ;  /* 0x0000000300007219 */ /* 0x000fe200000006ff */
[----:B------:R-:W-:Y:S02]  /*2b30*/  IMAD.SHL.U32 R3, R3, 0x20, RZ ;  /* 0x0000002003037824 */ /* 0x000fe400078e00ff */
[----:B------:R1:W-:Y:S04]  /*2b40*/  ATOMS.OR RZ, [UR4+0x14], R2 ;  /* 0x00001402ffff798c */ /* 0x0003e8000b000004 */
[----:B------:R1:W-:Y:S04]  /*2b50*/  ATOMS.OR RZ, [UR4+0x18], R0 ;  /* 0x00001800ffff798c */ /* 0x0003e8000b000004 */
[----:B------:R1:W-:Y:S01]  /*2b60*/  STS [UR37+0x120], R3 ;  /* 0x00012003ff007988 */ /* 0x0003e20008000825 */
[----:B------:R-:W-:Y:S05]  /*2b70*/  BRA `(.L_x_49) ;  /* 0x0000000000107947 */ /* 0x000fea0003800000 */
.L_x_48:
[----:B------:R-:W-:Y:S02]  /*2b80*/  MOV R0, 0xffffffff ;  /* 0xffffffff00007802 */ /* 0x000fe40000000f00 */
[----:B------:R-:W-:-:S03]  /*2b90*/  MOV R2, 0x2bc0 ;  /* 0x00002bc000027802 */ /* 0x000fc60000000f00 */
[----:B------:R1:W-:Y:S04]  /*2ba0*/  STS [UR37+0x120], R0 ;  /* 0x00012000ff007988 */ /* 0x0003e80008000825 */
[----:B-1-3-5:R-:W-:Y:S05]  /*2bb0*/  CALL.REL.NOINC `($__internal_1_$__cuda_sm10x_tcgen05_guardrail_trap_phase_invalid_during_alloc) ;  /* 0x0000004800a87944 */ /* 0x02afea0003c00000 */
.L_x_49:
[----:B------:R-:W-:Y:S05]  /*2bc0*/  WARPSYNC.ALL ;  /* 0x0000000000007948 */ /* 0x000fea0003800000 */
[----:B------:R-:W2:Y:S01]  /*2bd0*/  S2UR UR5, SR_CgaCtaId ;  /* 0x00000000000579c3 */ /* 0x000ea20000008800 */
[----:B------:R-:W-:Y:S01]  /*2be0*/  UMOV UR4, 0x400 ;  /* 0x0000040000047882 */ /* 0x000fe20000000000 */
[----:B------:R-:W-:-:S06]  /*2bf0*/  NOP ;  /* 0x0000000000007918 */ /* 0x000fcc0000000000 */
[----:B------:R-:W-:Y:S06]  /*2c00*/  BAR.ARV 0x6, 0xa0 ;  /* 0x0182800000007b1d */ /* 0x000fec0000002000 */
[----:B------:R-:W4:Y:S01]  /*2c10*/  LDCU UR7, c[0x0][0x38c] ;  /* 0x00007180ff0777ac */ /* 0x000f220008000800 */
[----:B------:R-:W-:Y:S01]  /*2c20*/  IMAD.MOV.U32 R11, RZ, RZ, 0x1 ;  /* 0x00000001ff0b7424 */ /* 0x000fe200078e00ff */
[----:B------:R-:W-:Y:S01]  /*2c30*/  CS2R R8, SRZ ;  /* 0x0000000000087805 */ /* 0x000fe2000001ff00 */
[----:B------:R-:W-:Y:S01]  /*2c40*/  IMAD.MOV.U32 R10, RZ, RZ, RZ ;  /* 0x000000ffff0a7224 */ /* 0x000fe200078e00ff */
[----:B------:R-:W3:Y:S01]  /*2c50*/  LDCU UR6, c[0x0][0x38c] ;  /* 0x00007180ff0677ac */ /* 0x000ee20008000800 */
[----:B------:R-:W-:Y:S01]  /*2c60*/  UMOV UR15, URZ ;  /* 0x000000ff000f7c82 */ /* 0x000fe20008000000 */
[----:B------:R-:W-:Y:S01]  /*2c70*/  UMOV UR14, URZ ;  /* 0x000000ff000e7c82 */ /* 0x000fe20008000000 */
[----:B--2---:R-:W-:Y:S01]  /*2c80*/  ULEA UR5, UR5, UR4, 0x18 ;  /* 0x0000000405057291 */ /* 0x004fe2000f8ec0ff */
[----:B------:R-:W-:Y:S01]  /*2c90*/  UMOV UR24, 0x0 ;  /* 0x0000000000187882 */ /* 0x000fe20000000000 */
[----:B------:R-:W-:-:S02]  /*2ca0*/  UMOV UR25, 0x4100010 ;  /* 0x0410001000197882 */ /* 0x000fc40000000000 */
[----:B------:R-:W-:Y:S02]  /*2cb0*/  UIADD3 UR10, UPT, UPT, UR5, 0x3400, URZ ;  /* 0x00003400050a7890 */ /* 0x000fe4000fffe0ff */
[----:B------:R-:W-:Y:S02]  /*2cc0*/  UIADD3 UR11, UPT, UPT, UR5, 0x9400, URZ ;  /* 0x00009400050b7890 */ /* 0x000fe4000fffe0ff */
[----:B----4-:R-:W-:Y:S01]  /*2cd0*/  UIADD3 UR7, UPT, UPT, UR7, 0x3f, URZ ;  /* 0x0000003f07077890 */ /* 0x010fe2000fffe0ff */
[----:B-1----:R-:W1:Y:S01]  /*2ce0*/  LDS R0, [UR5+0x120] ;  /* 0x00012005ff007984 */ /* 0x002e620008000800 */
[----:B------:R-:W-:Y:S02]  /*2cf0*/  USHF.R.U32.HI UR10, URZ, 0x4, UR10 ;  /* 0x00000004ff0a7899 */ /* 0x000fe4000801160a */
[----:B------:R-:W-:Y:S02]  /*2d00*/  USHF.R.S32.HI UR4, URZ, 0x1f, UR7 ;  /* 0x0000001fff047899 */ /* 0x000fe40008011407 */
[----:B------:R-:W-:-:S02]  /*2d10*/  USHF.R.U32.HI UR11, URZ, 0x4, UR11 ;  /* 0x00000004ff0b7899 */ /* 0x000fc4000801160b */
[----:B------:R-:W-:Y:S02]  /*2d20*/  ULEA.HI UR4, UR4, UR7, URZ, 0x6 ;  /* 0x0000000704047291 */ /* 0x000fe4000f8f30ff */
[----:B------:R-:W-:Y:S02]  /*2d30*/  ULOP3.LUT UR10, UR10, 0x3fff, URZ, 0xc0, !UPT ;  /* 0x00003fff0a0a7892 */ /* 0x000fe4000f8ec0ff */
[----:B------:R-:W-:Y:S02]  /*2d40*/  USHF.R.S32.HI UR4, URZ, 0x6, UR4 ;  /* 0x00000006ff047899 */ /* 0x000fe40008011404 */
[----:B------:R-:W-:Y:S02]  /*2d50*/  ULOP3.LUT UR11, UR11, 0x3fff, URZ, 0xc0, !UPT ;  /* 0x00003fff0b0b7892 */ /* 0x000fe4000f8ec0ff */
[----:B------:R-:W-:Y:S01]  /*2d60*/  UISETP.LT.AND UP0, UPT, UR4, 0x1, UPT ;  /* 0x000000010400788c */ /* 0x000fe2000bf01270 */
[----:B------:R-:W-:Y:S01]  /*2d70*/  UMOV UR22, 0x0 ;  /* 0x0000000000167882 */ /* 0x000fe20000000000 */
[----:B------:R-:W-:-:S02]  /*2d80*/  UMOV UR23, 0x4100010 ;  /* 0x0410001000177882 */ /* 0x000fc40000000000 */
[----:B------:R-:W-:Y:S02]  /*2d90*/  USEL UR9, UR4, 0x1, !UP0 ;  /* 0x0000000104097887 */ /* 0x000fe4000c000000 */
[----:B------:R-:W-:Y:S02]  /*2da0*/  ULOP3.LUT UR10, UR10, 0x10000, URZ, 0xfc, !UPT ;  /* 0x000100000a0a7892 */ /* 0x000fe4000f8efcff */
[----:B------:R-:W-:Y:S02]  /*2db0*/  ULOP3.LUT UR11, UR11, 0x10000, URZ, 0xfc, !UPT ;  /* 0x000100000b0b7892 */ /* 0x000fe4000f8efcff */
[----:B------:R-:W-:Y:S02]  /*2dc0*/  UIADD3 UR9, UPT, UPT, -UR9, URZ, URZ ;  /* 0x000000ff09097290 */ /* 0x000fe4000fffe1ff */
[----:B---3--:R-:W-:Y:S01]  /*2dd0*/  UISETP.GE.AND UP3, UPT, UR6, 0x1, UPT ;  /* 0x000000010600788c */ /* 0x008fe2000bf66270 */
[----:B------:R-:W-:Y:S01]  /*2de0*/  UMOV UR20, 0x0 ;  /* 0x0000000000147882 */ /* 0x000fe20000000000 */
[----:B------:R-:W-:Y:S01]  /*2df0*/  UMOV UR21, 0x4100010 ;  /* 0x0410001000157882 */ /* 0x000fe20000000000 */
[----:B------:R-:W-:Y:S01]  /*2e00*/  UMOV UR18, 0x0 ;  /* 0x0000000000127882 */ /* 0x000fe20000000000 */
[----:B------:R-:W-:Y:S01]  /*2e10*/  UMOV UR19, 0x4100010 ;  /* 0x0410001000137882 */ /* 0x000fe20000000000 */
[----:B-1----:R-:W-:-:S15]  /*2e20*/  R2UR UR16, R0 ;  /* 0x00000000001072ca */ /* 0x002fde00000e0000 */
.L_x_58:
[----:B------:R-:W-:Y:S02]  /*2e30*/  LEA R0, R10, UR5, 0x3 ;  /* 0x000000050a007c11 */ /* 0x000fe4000f8e18ff */
[----:B------:R-:W-:Y:S02]  /*2e40*/  SHF.L.U32 R2, R9, 0x1f, RZ ;  /* 0x0000001f09027819 */ /* 0x000fe400000006ff */
[----:B------:R-:W-:Y:S01]  /*2e50*/  PLOP3.LUT P0, PT, PT, PT, UP3, 0x80, 0x8 ;  /* 0x000000000008781c */ /* 0x000fe20003f0f038 */
[----:B------:R-:W-:Y:S01]  /*2e60*/  VIADD R3, R0, 0x80 ;  /* 0x0000008000037836 */ /* 0x000fe20000000000 */
[----:B-1----:R-:W1:Y:S02]  /*2e70*/  SYNCS.PHASECHK.TRANS64.TRYWAIT P1, [R0+URZ+0x70], R2 ;  /* 0x00007002000075a7 */ /* 0x002e6400080211ff */
[----:B-1-3--:R-:W-:Y:S09]  /*2e80*/  @!P1 BRA `(.L_x_52) ;  /* 0x0000004000689947 */ /* 0x00aff20003800000 */
.L_x_127:
[----:B------:R-:W-:Y:S01]  /*2e90*/  LEA R4, R10, UR5, 0x4 ;  /* 0x000000050a047c11 */ /* 0x000fe2000f8e20ff */
[----:B------:R-:W-:Y:S01]  /*2ea0*/  @UP3 ULEA UR6, UR14, UR5, 0x3 ;  /* 0x000000050e063291 */ /* 0x000fe2000f8e18ff */
[----:B------:R-:W-:Y:S01]  /*2eb0*/  PLOP3.LUT P2, PT, PT, PT, PT, 0x80, 0x8 ;  /* 0x000000000008781c */ /* 0x000fe20003f4f070 */
[----:B------:R-:W-:Y:S01]  /*2ec0*/  ULEA UR7, UR15, UR5, 0x3 ;  /* 0x000000050f077291 */ /* 0x000fe2000f8e18ff */
[----:B------:R-:W-:Y:S02]  /*2ed0*/  PRMT R3, RZ, 0x654, R3 ;  /* 0x00000654ff037816 */ /* 0x000fe40000000003 */
[----:B------:R-:W2:Y:S01]  /*2ee0*/  LDS.128 R4, [R4+0x100] ;  /* 0x0001000004047984 */ /* 0x000ea20000000c00 */
[----:B-1----:R-:W-:Y:S02]  /*2ef0*/  @P0 SHF.L.U32 R2, R8, 0x1f, RZ ;  /* 0x0000001f08020819 */ /* 0x002fe400000006ff */
[----:B------:R-:W-:Y:S01]  /*2f00*/  SHF.L.U32 R0, R11, 0x1f, RZ ;  /* 0x0000001f0b007819 */ /* 0x000fe200000006ff */
[----:B------:R-:W-:Y:S01]  /*2f10*/  @!PT LDS RZ, [RZ] ;  /* 0x00000000fffff984 */ /* 0x000fe20000000800 */
[----:B------:R-:W-:Y:S01]  /*2f20*/  @!PT LDS RZ, [RZ] ;  /* 0x00000000fffff984 */ /* 0x000fe20000000800 */
[----:B------:R-:W-:Y:S01]  /*2f30*/  @!PT LDS RZ, [RZ] ;  /* 0x00000000fffff984 */ /* 0x000fe20000000800 */
[----:B------:R-:W-:Y:S01]  /*2f40*/  @!PT LDS RZ, [RZ] ;  /* 0x00000000fffff984 */ /* 0x000fe20000000800 */
[----:B------:R1:W-:Y:S06]  /*2f50*/  MEMBAR.ALL.CTA ;  /* 0x0000000000007992 */ /* 0x0003ec0000008000 */
[----:B-1----:R-:W1:Y:S02]  /*2f60*/  FENCE.VIEW.ASYNC.S ;  /* 0x00000000000073c6 */ /* 0x002e640000000000 */
[----:B-1----:R1:W-:Y:S01]  /*2f70*/  SYNCS.ARRIVE.TRANS64.RED.A1T0 RZ, [R3+URZ], RZ ;  /* 0x000000ff03ff79a7 */ /* 0x0023e200081004ff */
[----:B------:R1:W3:Y:S01]  /*2f80*/  @P0 SYNCS.PHASECHK.TRANS64.TRYWAIT P2, [UR6], R2 ;  /* 0x00000002ff0005a7 */ /* 0x0002e20008041106 */
[----:B------:R-:W-:Y:S01]  /*2f90*/  ULEA.HI UR6, UR15, UR15, URZ, 0x1 ;  /* 0x0000000f0f067291 */ /* 0x000fe2000f8f08ff */
[----:B--2---:R-:W-:-:S03]  /*2fa0*/  LOP3.LUT P1, RZ, R6, 0x1, RZ, 0xc0, !PT ;  /* 0x0000000106ff7812 */ /* 0x004fc6000782c0ff */
[----:B------:R-:W-:Y:S02]  /*2fb0*/  USHF.L.U32 UR8, UR6, 0x5, URZ ;  /* 0x0000000506087899 */ /* 0x000fe400080006ff */
[----:B------:R-:W-:Y:S02]  /*2fc0*/  ULOP3.LUT UR6, UR6, 0xffe, URZ, 0xc0, !UPT ;  /* 0x00000ffe06067892 */ /* 0x000fe4000f8ec0ff */
[----:B------:R-:W-:Y:S02]  /*2fd0*/  ULOP3.LUT UR8, UR8, 0xffffffc0, URZ, 0xc0, !UPT ;  /* 0xffffffc008087892 */ /* 0x000fe4000f8ec0ff */
[----:B------:R-:W-:Y:S02]  /*2fe0*/  UIADD3 UR6, UPT, UPT, -UR6, UR15, URZ ;  /* 0x0000000f06067290 */ /* 0x000fe4000fffe1ff */
[----:B------:R-:W-:Y:S01]  /*2ff0*/  UIADD3 UR8, UPT, UPT, UR16, UR8, URZ ;  /* 0x0000000810087290 */ /* 0x000fe2000fffe0ff */
[----:B------:R-:W2:Y:S03]  /*3000*/  SYNCS.PHASECHK.TRANS64.TRYWAIT P0, [UR7+0xb0], R0 ;  /* 0x0000b000ff0075a7 */ /* 0x000ea60008001107 */
[----:B------:R-:W-:Y:S01]  /*3010*/  ULEA UR8, UR6, UR8, 0x14 ;  /* 0x0000000806087291 */ /* 0x000fe2000f8ea0ff */
[----:B-123--:R-:W-:Y:S11]  /*3020*/  @!P0 BRA `(.L_x_53) ;  /* 0x0000004000148947 */ /* 0x00eff60003800000 */
.L_x_129:
[----:B------:R-:W-:Y:S01]  /*3030*/  IADD3 R10, PT, PT, R10, 0x1, RZ ;  /* 0x000000010a0a7810 */ /* 0x000fe20007ffe0ff */
[----:B------:R-:W-:Y:S06]  /*3040*/  BRA.U !UP3, `(.L_x_54) ;  /* 0x000000010bc07547 */ /* 0x000fec000b800000 */
[----:B------:R-:W-:Y:S01]  /*3050*/  UPLOP3.LUT UP4, UPT, UPT, UPT, UPT, 0x40, 0x4 ;  /* 0x000000000004789c */ /* 0x000fe20003f8e870 */
[----:B------:R-:W-:Y:S01]  /*3060*/  UMOV UR13, UR9 ;  /* 0x00000009000d7c82 */ /* 0x000fe20008000000 */
[----:B------:R-:W-:Y:S01]  /*3070*/  UMOV UR12, UR4 ;  /* 0x00000004000c7c82 */ /* 0x000fe20008000000 */
[----:B------:R-:W-:-:S08]  /*3080*/  UMOV UR17, UR14 ;  /* 0x0000000e00117c82 */ /* 0x000fd00008000000 */
.L_x_57:
[----:B------:R-:W-:Y:S02]  /*3090*/  UIADD3 UR13, UPT, UPT, UR13, 0x1, URZ ;  /* 0x000000010d0d7890 */ /* 0x000fe4000fffe0ff */
[----:B--2---:R-:W-:Y:S02]  /*30a0*/  ULEA UR6, UR17, UR5, 0x3 ;  /* 0x0000000511067291 */ /* 0x004fe4000f8e18ff */
[----:B------:R-:W-:Y:S01]  /*30b0*/  UISETP.NE.AND UP0, UPT, UR13, URZ, UPT ;  /* 0x000000ff0d00728c */ /* 0x000fe2000bf05270 */
[----:B---3--:R-:W-:Y:S10]  /*30c0*/  @P2 BRA `(.L_x_55) ;  /* 0x00000000000c2947 */ /* 0x008ff40003800000 */
[----:B-1----:R-:W-:Y:S04]  /*30d0*/  SHF.L.U32 R2, R8, 0x1f, RZ ;  /* 0x0000001f08027819 */ /* 0x002fe800000006ff */
[----:B------:R-:W1:Y:S02]  /*30e0*/  SYNCS.PHASECHK.TRANS64.TRYWAIT P0, [UR6], R2 ;  /* 0x00000002ff0075a7 */ /* 0x000e640008001106 */
[----:B-1----:R-:W-:Y:S05]  /*30f0*/  @!P0 BRA `(.L_x_56) ;  /* 0x0000003c00f88947 */ /* 0x002fea0003800000 */
.L_x_55:
[----:B------:R-:W-:Y:S01]  /*3100*/  UISETP.NE.AND UP1, UPT, UR12, 0x1, UPT ;  /* 0x000000010c00788c */ /* 0x000fe2000bf25270 */
[----:B------:R-:W-:Y:S01]  /*3110*/  PLOP3.LUT P2, PT, PT, PT, PT, 0x80, 0x8 ;  /* 0x000000000008781c */ /* 0x000fe20003f4f070 */
[----:B------:R-:W-:Y:S02]  /*3120*/  UIADD3 UR14, UPT, UPT, UR17, 0x1, URZ ;  /* 0x00000001110e7890 */ /* 0x000fe4000fffe0ff */
[----:B------:R-:W-:Y:S02]  /*3130*/  ULEA UR28, UR17, UR11, 0x9 ;  /* 0x0000000b111c7291 */ /* 0x000fe4000f8e48ff */
[----:B------:R-:W-:Y:S01]  /*3140*/  UISETP.NE.AND UP2, UPT, UR14, 0x3, UPT ;  /* 0x000000030e00788c */ /* 0x000fe2000bf45270 */
[----:B------:R-:W-:Y:S01]  /*3150*/  PLOP3.LUT P0, PT, PT, PT, UP1, 0x80, 0x8 ;  /* 0x000000000008781c */ /* 0x000fe20003f0f018 */
[----:B------:R-:W-:Y:S02]  /*3160*/  UIADD3 UR40, UPT, UPT, UR28, 0x2, URZ ;  /* 0x000000021c287890 */ /* 0x000fe4000fffe0ff */
[----:B------:R-:W-:Y:S02]  /*3170*/  USEL UR27, URZ, 0x1, UP2 ;  /* 0x00000001ff1b7887 */ /* 0x000fe40009000000 */
[----:B------:R-:W-:Y:S02]  /*3180*/  USEL UR14, UR14, URZ, UP2 ;  /* 0x000000ff0e0e7287 */ /* 0x000fe40009000000 */
[----:B------:R-:W-:Y:S02]  /*3190*/  UIADD3 UR36, UPT, UPT, UR28, 0x4, URZ ;  /* 0x000000041c247890 */ /* 0x000fe4000fffe0ff */
[----:B------:R-:W-:Y:S01]  /*31a0*/  @UP1 ULEA UR26, UR14, UR5, 0x3 ;  /* 0x000000050e1a1291 */ /* 0x000fe2000f8e18ff */
[----:B------:R-:W-:Y:S01]  /*31b0*/  LOP3.LUT R8, R8, UR27, RZ, 0x3c, !PT ;  /* 0x0000001b08087c12 */ /* 0x000fe2000f8e3cff */
[----:B------:R-:W-:Y:S02]  /*31c0*/  UIADD3 UR32, UPT, UPT, UR28, 0x6, URZ ;  /* 0x000000061c207890 */ /* 0x000fe4000fffe0ff */
[----:B------:R-:W-:Y:S01]  /*31d0*/  UIADD3 UR6, UPT, UPT, UR6, 0x18, URZ ;  /* 0x0000001806067890 */ /* 0x000fe2000fffe0ff */
[----:B-1----:R-:W-:Y:S01]  /*31e0*/  @P0 SHF.L.U32 R0, R8, 0x1f, RZ ;  /* 0x0000001f08000819 */ /* 0x002fe200000006ff */
[----:B------:R-:W-:Y:S01]  /*31f0*/  UIADD3 UR12, UPT, UPT, UR12, -0x1, URZ ;  /* 0xffffffff0c0c7890 */ /* 0x000fe2000fffe0ff */
[----:B------:R-:W-:Y:S02]  /*3200*/  UMOV UR29, 0x40004040 ;  /* 0x40004040001d7882 */ /* 0x000fe40000000000 */
[----:B------:R2:W3:Y:S01]  /*3210*/  @P0 SYNCS.PHASECHK.TRANS64.TRYWAIT P2, [UR26], R0 ;  /* 0x00000000ff0005a7 */ /* 0x0004e2000804111a */
[----:B------:R-:W-:Y:S01]  /*3220*/  ULEA UR26, UR17, UR10, 0x9 ;  /* 0x0000000a111a7291 */ /* 0x000fe2000f8e48ff */
[----:B------:R-:W-:Y:S01]  /*3230*/  UMOV UR27, 0x40004040 ;  /* 0x40004040001b7882 */ /* 0x000fe20000000000 */
[----:B------:R-:W-:Y:S02]  /*3240*/  UMOV UR41, 0x40004040 ;  /* 0x4000404000297882 */ /* 0x000fe40000000000 */
[----:B------:R-:W-:Y:S02]  /*3250*/  UIADD3 UR38, UPT, UPT, UR26, 0x2, URZ ;  /* 0x000000021a267890 */ /* 0x000fe4000fffe0ff */
[----:B------:R-:W-:Y:S02]  /*3260*/  UIADD3 UR34, UPT, UPT, UR26, 0x4, URZ ;  /* 0x000000041a227890 */ /* 0x000fe4000fffe0ff */
[----:B------:R-:W-:Y:S01]  /*3270*/  UIADD3 UR30, UPT, UPT, UR26, 0x6, URZ ;  /* 0x000000061a1e7890 */ /* 0x000fe2000fffe0ff */
[----:B------:R2:W-:Y:S01]  /*3280*/  UTCHMMA gdesc[UR26], gdesc[UR28], tmem[UR8], tmem[UR24], idesc[UR25], UP4 ;  /* 0x00ff181c1a0075ea */ /* 0x0005e2000a000008 */
[----:B------:R-:W-:Y:S01]  /*3290*/  UPLOP3.LUT UP4, UPT, UPT, UPT, UPT, 0x80, 0x8 ;  /* 0x000000000008789c */ /* 0x000fe20003f8f070 */
[----:B------:R-:W-:Y:S01]  /*32a0*/  UMOV UR39, 0x40004040 ;  /* 0x4000404000277882 */ /* 0x000fe20000000000 */
[----:B------:R-:W-:Y:S01]  /*32b0*/  UMOV UR37, 0x40004040 ;  /* 0x4000404000257882 */ /* 0x000fe20000000000 */
[----:B------:R2:W-:Y:S01]  /*32c0*/  UTCHMMA gdesc[UR38], gdesc[UR40], tmem[UR8], tmem[UR22], idesc[UR23], UPT ;  /* 0x00ff1628260075ea */ /* 0x0005e2000b800008 */
[----:B------:R-:W-:Y:S01]  /*32d0*/  UMOV UR35, 0x40004040 ;  /* 0x4000404000237882 */ /* 0x000fe20000000000 */
[----:B------:R-:W-:Y:S01]  /*32e0*/  UMOV UR33, 0x40004040 ;  /* 0x4000404000217882 */ /* 0x000fe20000000000 */
[----:B------:R-:W-:Y:S01]  /*32f0*/  UMOV UR31, 0x40004040 ;  /* 0x40004040001f7882 */ /* 0x000fe20000000000 */
[----:B------:R2:W-:Y:S01]  /*3300*/  UTCHMMA gdesc[UR34], gdesc[UR36], tmem[UR8], tmem[UR20], idesc[UR21], UPT ;  /* 0x00ff1424220075ea */ /* 0x0005e2000b800008 */
[----:B------:R2:W-:Y:S01]  /*3310*/  UTCHMMA gdesc[UR30], gdesc[UR32], tmem[UR8], tmem[UR18], idesc[UR19], UPT ;  /* 0x00ff12201e0075ea */ /* 0x0005e2000b800008 */
[----:B------:R2:W-:Y:S01]  /*3320*/  UTCBAR [UR6], URZ ;  /* 0x000000ff060073e9 */ /* 0x0005e200080000ff */
[----:B------:R-:W-:Y:S01]  /*3330*/  UMOV UR17, UR14 ;  /* 0x0000000e00117c82 */ /* 0x000fe20008000000 */
[----:B------:R-:W-:Y:S05]  /*3340*/  BRA.U UP0, `(.L_x_57) ;  /* 0xfffffffd00507547 */ /* 0x000fea000b83ffff */
.L_x_54:
[----:B------:R-:W-:Y:S01]  /*3350*/  UIADD3 UR15, UPT, UPT, UR15, 0x1, URZ ;  /* 0x000000010f0f7890 */ /* 0x000fe2000fffe0ff */
[C---:B------:R-:W-:Y:S01]  /*3360*/  ISETP.NE.AND P0, PT, R10.reuse, 0x2, PT ;  /* 0x000000020a00780c */ /* 0x040fe20003f05270 */
[----:B------:R-:W-:Y:S02]  /*3370*/  UIADD3 UR7, UPT, UPT, UR7, 0x90, URZ ;  /* 0x0000009007077890 */ /* 0x000fe4000fffe0ff */
[----:B------:R-:W-:Y:S01]  /*3380*/  UISETP.NE.AND UP0, UPT, UR15, 0x4, UPT ;  /* 0x000000040f00788c */ /* 0x000fe2000bf05270 */
[----:B-12---:R-:W-:Y:S02]  /*3390*/  SEL R0, RZ, 0x1, P0 ;  /* 0x00000001ff007807 */ /* 0x006fe40000000000 */
[----:B------:R-:W-:Y:S01]  /*33a0*/  SEL R10, R10, RZ, P0 ;  /* 0x000000ff0a0a7207 */ /* 0x000fe20000000000 */
[----:B------:R-:W-:Y:S01]  /*33b0*/  USEL UR6, URZ, 0x1, UP0 ;  /* 0x00000001ff067887 */ /* 0x000fe20008000000 */
[----:B------:R-:W-:Y:S01]  /*33c0*/  LOP3.LUT R9, R9, R0, RZ, 0x3c, !PT ;  /* 0x0000000009097212 */ /* 0x000fe200078e3cff */
[----:B------:R-:W-:Y:S01]  /*33d0*/  USEL UR15, UR15, URZ, UP0 ;  /* 0x000000ff0f0f7287 */ /* 0x000fe20008000000 */
[----:B------:R1:W-:Y:S03]  /*33e0*/  UTCBAR [UR7], URZ ;  /* 0x000000ff070073e9 */ /* 0x0003e600080000ff */
[----:B------:R-:W-:Y:S01]  /*33f0*/  LOP3.LUT R11, R11, UR6, RZ, 0x3c, !PT ;  /* 0x000000060b0b7c12 */ /* 0x000fe2000f8e3cff */
[----:B------:R-:W-:Y:S07]  /*3400*/  @P1 BRA `(.L_x_58) ;  /* 0xfffffff800881947 */ /* 0x000fee000383ffff */
[----:B------:R-:W2:Y:S01]  /*3410*/  S2UR UR4, SR_CgaCtaId ;  /* 0x00000000000479c3 */ /* 0x000ea20000008800 */
[----:B------:R-:W-:Y:S01]  /*3420*/  ELECT P0, URZ, PT ;  /* 0x0000000000ff782f */ /* 0x000fe20003800000 */
[----:B------:R-:W-:Y:S01]  /*3430*/  IMAD.MOV.U32 R0, RZ, RZ, 0x1 ;  /* 0x00000001ff007424 */ /* 0x000fe200078e00ff */
[----:B------:R-:W-:Y:S01]  /*3440*/  UIADD3 UR5, UPT, UPT, UR5, 0xb0, URZ ;  /* 0x000000b005057890 */ /* 0x000fe2000fffe0ff */
[----:B------:R-:W-:Y:S01]  /*3450*/  SHF.L.U32 R2, R11, 0x1f, RZ ;  /* 0x0000001f0b027819 */ /* 0x000fe200000006ff */
[----:B------:R-:W-:-:S03]  /*3460*/  UMOV UR6, 0x40 ;  /* 0x0000004000067882 */ /* 0x000fc60000000000 */
[----:B------:R-:W-:Y:S01]  /*3470*/  UVIRTCOUNT.DEALLOC.SMPOOL 0x80 ;  /* 0x000000800000784c */ /* 0x000fe20000000000 */
[----:B--2---:R-:W-:Y:S02]  /*3480*/  ULEA UR4, UR4, UR6, 0x18 ;  /* 0x0000000604047291 */ /* 0x004fe4000f8ec0ff */
[----:B------:R-:W-:-:S07]  /*3490*/  ULEA UR6, UR15, UR5, 0x3 ;  /* 0x000000050f067291 */ /* 0x000fce000f8e18ff */
[----:B------:R2:W-:Y:S02]  /*34a0*/  @P0 STS.U8 [UR4+0x1c], R0 ;  /* 0x00001c00ff000988 */ /* 0x0005e40008000004 */
[----:B------:R-:W4:Y:S02]  /*34b0*/  SYNCS.PHASECHK.TRANS64.TRYWAIT P0, [UR6], R2 ;  /* 0x00000002ff0075a7 */ /* 0x000f240008001106 */
[----:B--2-4-:R-:W-:Y:S05]  /*34c0*/  @!P0 BRA `(.L_x_59) ;  /* 0x0000003c001c8947 */ /* 0x014fea0003800000 */
.L_x_132:
[----:B-1----:R-:W-:-:S04]  /*34d0*/  UIADD3 UR7, UPT, UPT, UR15, 0x1, URZ ;  /* 0x000000010f077890 */ /* 0x002fc8000fffe0ff */
[----:B------:R-:W-:-:S04]  /*34e0*/  UISETP.NE.AND UP0, UPT, UR7, 0x4, UPT ;  /* 0x000000040700788c */ /* 0x000fc8000bf05270 */
[----:B------:R-:W-:Y:S02]  /*34f0*/  USEL UR8, URZ, 0x1, UP0 ;  /* 0x00000001ff087887 */ /* 0x000fe40008000000 */
[----:B------:R-:W-:-:S04]  /*3500*/  USEL UR7, UR7, URZ, UP0 ;  /* 0x000000ff07077287 */ /* 0x000fc80008000000 */
[----:B------:R-:W-:Y:S01]  /*3510*/  ULEA UR6, UR7, UR5, 0x3 ;  /* 0x0000000507067291 */ /* 0x000fe2000f8e18ff */
[----:B--2---:R-:W-:-:S04]  /*3520*/  LOP3.LUT R2, R11, UR8, RZ, 0x3c, !PT ;  /* 0x000000080b027c12 */ /* 0x004fc8000f8e3cff */
[----:B------:R-:W-:-:S04]  /*3530*/  SHF.L.U32 R3, R2, 0x1f, RZ ;  /* 0x0000001f02037819 */ /* 0x000fc800000006ff */
[----:B------:R-:W1:Y:S02]  /*3540*/  SYNCS.PHASECHK.TRANS64.TRYWAIT P0, [UR6], R3 ;  /* 0x00000003ff0075a7 */ /* 0x000e640008001106 */
[----:B-1----:R-:W-:Y:S05]  /*3550*/  @!P0 BRA `(.L_x_60) ;  /* 0x0000003c00108947 */ /* 0x002fea0003800000 */
.L_x_134:
        /* <DEDUP_REMOVED lines=9> */
.L_x_136:
[----:B------:R-:W-:-:S04]  /*35f0*/  UIADD3 UR7, UPT, UPT, UR7, 0x1, URZ ;  /* 0x0000000107077890 */ /* 0x000fc8000fffe0ff */
[----:B------:R-:W-:-:S04]  /*3600*/  UISETP.NE.AND UP0, UPT, UR7, 0x4, UPT ;  /* 0x000000040700788c */ /* 0x000fc8000bf05270 */
[----:B------:R-:W-:Y:S02]  /*3610*/  USEL UR6, URZ, 0x1, UP0 ;  /* 0x00000001ff067887 */ /* 0x000fe40008000000 */
[----:B------:R-:W-:-:S04]  /*3620*/  USEL UR7, UR7, URZ, UP0 ;  /* 0x000000ff07077287 */ /* 0x000fc80008000000 */
[----:B------:R-:W-:Y:S01]  /*3630*/  ULEA UR7, UR7, UR5, 0x3 ;  /* 0x0000000507077291 */ /* 0x000fe2000f8e18ff */
[----:B------:R-:W-:-:S04]  /*3640*/  LOP3.LUT R2, R2, UR6, RZ, 0x3c, !PT ;  /* 0x0000000602027c12 */ /* 0x000fc8000f8e3cff */
[----:B------:R-:W-:-:S04]  /*3650*/  SHF.L.U32 R2, R2, 0x1f, RZ ;  /* 0x0000001f02027819 */ /* 0x000fc800000006ff */
[----:B------:R-:W2:Y:S02]  /*3660*/  SYNCS.PHASECHK.TRANS64.TRYWAIT P0, [UR7], R2 ;  /* 0x00000002ff0075a7 */ /* 0x000ea40008001107 */
[----:B--2---:R-:W-:Y:S05]  /*3670*/  @!P0 BRA `(.L_x_62) ;  /* 0x0000003800f88947 */ /* 0x004fea0003800000 */
.L_x_138:
[----:B------:R-:W-:Y:S01]  /*3680*/  NOP ;  /* 0x0000000000007918 */ /* 0x000fe20000000000 */
[----:B-1----:R-:W1:Y:S01]  /*3690*/  LDS R0, [UR4+0x14] ;  /* 0x00001404ff007984 */ /* 0x002e620008000800 */
[----:B------:R-:W-:Y:S01]  /*36a0*/  ULOP3.LUT UR6, UR16, 0xffff, URZ, 0xc0, !UPT ;  /* 0x0000ffff10067892 */ /* 0x000fe2000f8ec0ff */
[----:B------:R-:W-:Y:S01]  /*36b0*/  UMOV UR8, 0xffff ;  /* 0x0000ffff00087882 */ /* 0x000fe20000000000 */
[----:B------:R-:W-:Y:S02]  /*36c0*/  UMOV UR5, 0x1 ;  /* 0x0000000100057882 */ /* 0x000fe40000000000 */
[----:B------:R-:W-:-:S04]  /*36d0*/  USHF.R.U32.HI UR6, URZ, 0x5, UR6 ;  /* 0x00000005ff067899 */ /* 0x000fc80008011606 */
[----:B------:R-:W-:Y:S02]  /*36e0*/  USHF.L.U32 UR8, UR8, UR6, URZ ;  /* 0x0000000608087299 */ /* 0x000fe400080006ff */
[----:B------:R-:W-:-:S04]  /*36f0*/  USHF.L.U32 UR5, UR5, UR6, URZ ;  /* 0x0000000605057299 */ /* 0x000fc800080006ff */
[----:B-1----:R-:W-:-:S04]  /*3700*/  LOP3.LUT R0, R0, UR8, RZ, 0xc0, !PT ;  /* 0x0000000800007c12 */ /* 0x002fc8000f8ec0ff */
[----:B------:R-:W-:-:S13]  /*3710*/  ISETP.NE.AND P0, PT, R0, UR8, PT ;  /* 0x0000000800007c0c */ /* 0x000fda000bf05270 */
[----:B------:R-:W-:Y:S05]  /*3720*/  @P0 BRA `(.L_x_63) ;  /* 0x0000000000580947 */ /* 0x000fea0003800000 */
[----:B------:R-:W1:Y:S02]  /*3730*/  LDS R0, [UR4+0x18] ;  /* 0x00001804ff007984 */ /* 0x000e640008000800 */
[----:B-1----:R-:W-:-:S04]  /*3740*/  LOP3.LUT R0, R0, UR5, RZ, 0xc0, !PT ;  /* 0x0000000500007c12 */ /* 0x002fc8000f8ec0ff */
[----:B------:R-:W-:-:S13]  /*3750*/  ISETP.NE.AND P0, PT, R0, UR5, PT ;  /* 0x0000000500007c0c */ /* 0x000fda000bf05270 */
[----:B------:R-:W-:Y:S05]  /*3760*/  @P0 BRA `(.L_x_64) ;  /* 0x00000000003c0947 */ /* 0x000fea0003800000 */
[----:B------:R-:W1:Y:S01]  /*3770*/  S2R R2, SR_LANEID ;  /* 0x0000000000027919 */ /* 0x000e620000000000 */
[----:B------:R-:W-:Y:S01]  /*3780*/  ULOP3.LUT UR8, URZ, UR8, URZ, 0x33, !UPT ;  /* 0x00000008ff087292 */ /* 0x000fe2000f8e33ff */
[----:B------:R-:W-:Y:S02]  /*3790*/  VOTEU.ANY UR7, UPT, PT ;  /* 0x0000000000077886 */ /* 0x000fe400038e0100 */
[----:B------:R-:W-:-:S03]  /*37a0*/  UFLO.U32 UR7, UR7 ;  /* 0x00000007000772bd */ /* 0x000fc600080e0000 */
[----:B------:R-:W-:-:S04]  /*37b0*/  IMAD.U32 R0, RZ, RZ, UR8 ;  /* 0x00000008ff007e24 */ /* 0x000fc8000f8e00ff */
[----:B------:R2:W4:Y:S02]  /*37c0*/  REDUX UR6, R0 ;  /* 0x00000000000673c4 */ /* 0x0005240000000000 */
[----:B------:R1:W-:Y:S02]  /*37d0*/  UTCATOMSWS.AND URZ, UR8 ;  /* 0x0000000800ff79e3 */ /* 0x0003e40008000000 */
[----:B-1----:R-:W-:Y:S02]  /*37e0*/  ISETP.EQ.U32.AND P0, PT, R2, UR7, PT ;  /* 0x0000000702007c0c */ /* 0x002fe4000bf02070 */
[----:B--2---:R-:W-:Y:S02]  /*37f0*/  LOP3.LUT R0, RZ, UR5, RZ, 0x33, !PT ;  /* 0x00000005ff007c12 */ /* 0x004fe4000f8e33ff */
[----:B----4-:R-:W-:Y:S02]  /*3800*/  MOV R2, UR6 ;  /* 0x0000000600027c02 */ /* 0x010fe40008000f00 */
[----:B------:R-:W1:Y:S07]  /*3810*/  REDUX UR5, R0 ;  /* 0x00000000000573c4 */ /* 0x000e6e0000000000 */
[----:B------:R2:W-:Y:S01]  /*3820*/  @P0 ATOMS.AND RZ, [UR4+0x14], R2 ;  /* 0x00001402ffff098c */ /* 0x0005e2000a800004 */
[----:B-1----:R-:W-:-:S05]  /*3830*/  IMAD.U32 R0, RZ, RZ, UR5 ;  /* 0x00000005ff007e24 */ /* 0x002fca000f8e00ff */
[----:B------:R2:W-:Y:S01]  /*3840*/  @P0 ATOMS.AND RZ, [UR4+0x18], R0 ;  /* 0x00001800ffff098c */ /* 0x0005e2000a800004 */
[----:B------:R-:W-:Y:S05]  /*3850*/  BRA `(.L_x_65) ;  /* 0x0000000000147947 */ /* 0x000fea0003800000 */
.L_x_64:
[----:B------:R-:W-:Y:S02]  /*3860*/  MOV R2, 0x3880 ;  /* 0x0000388000027802 */ /* 0x000fe40000000f00 */
[----:B---3-5:R-:W-:Y:S05]  /*3870*/  CALL.REL.NOINC `($__internal_0_$__cuda_sm10x_tcgen05_guardrail_trap_col_being_dealloced_not_returned_by_alloc) ;  /* 0x0000003c006c7944 */ /* 0x028fea0003c00000 */
[----:B------:R-:W-:Y:S05]  /*3880*/  BRA `(.L_x_65) ;  /* 0x0000000000087947 */ /* 0x000fea0003800000 */
.L_x_63:
[----:B------:R-:W-:Y:S02]  /*3890*/  MOV R2, 0x38b0 ;  /* 0x000038b000027802 */ /* 0x000fe40000000f00 */
[----:B---3-5:R-:W-:Y:S05]  /*38a0*/  CALL.REL.NOINC `($__internal_2_$__cuda_sm10x_tcgen05_guardrail_trap_unallocated_columns_being_dealloced) ;  /* 0x0000003c00787944 */ /* 0x028fea0003c00000 */
.L_x_65:
[----:B------:R-:W-:Y:S01]  /*38b0*/  NOP ;  /* 0x0000000000007918 */ /* 0x000fe20000000000 */
[----:B------:R-:W-:Y:S05]  /*38c0*/  EXIT ;  /* 0x000000000000794d */ /* 0x000fea0003800000 */
.L_x_47:
[----:B------:R-:W-:-:S09]  /*38d0*/  UISETP.NE.OR UP2, UPT, UR8, 0x3, !UP2 ;  /* 0x000000030800788c */ /* 0x000fd2000d745670 */
[----:B------:R-:W-:Y:S05]  /*38e0*/  BRA.U UP2, `(.L_x_66) ;  /* 0x0000000d02ac7547 */ /* 0x000fea000b800000 */
[----:B------:R-:W1:Y:S01]  /*38f0*/  LDC R0, c[0x0][0xb30] ;  /* 0x0002cc00ff007b82 */ /* 0x000e620000000800 */
[----:B------:R-:W2:Y:S01]  /*3900*/  LDCU.64 UR8, c[0x0][0x888] ;  /* 0x00011100ff0877ac */ /* 0x000ea20008000a00 */
[----:B------:R-:W-:Y:S01]  /*3910*/  IMAD.MOV.U32 R32, RZ, RZ, 0x1 ;  /* 0x00000001ff207424 */ /* 0x000fe200078e00ff */
[----:B------:R-:W-:Y:S01]  /*3920*/  CS2R R28, SRZ ;  /* 0x00000000001c7805 */ /* 0x000fe2000001ff00 */
[----:B------:R-:W-:Y:S01]  /*3930*/  IMAD.MOV.U32 R25, RZ, RZ, 0x1000 ;  /* 0x00001000ff197424 */ /* 0x000fe200078e00ff */
[----:B------:R-:W4:Y:S03]  /*3940*/  LDCU.64 UR4, c[0x0][0x890] ;  /* 0x00011200ff0477ac */ /* 0x000f260008000a00 */
[----:B------:R-:W3:Y:S01]  /*3950*/  LDC R24, c[0x0][0x370] ;  /* 0x0000dc00ff187b82 */ /* 0x000ee20000000800 */
[----:B------:R-:W-:Y:S01]  /*3960*/  UMOV UR7, 0x400 ;  /* 0x0000040000077882 */ /* 0x000fe20000000000 */
[----:B------:R-:W-:-:S02]  /*3970*/  UPLOP3.LUT UP1, UPT, UPT, UPT, UPT, 0x40, 0x4 ;  /* 0x000000000004789c */ /* 0x000fc40003f2e870 */
[----:B------:R-:W-:Y:S01]  /*3980*/  ULEA UR7, UR37, UR7, 0x18 ;  /* 0x0000000725077291 */ /* 0x000fe2000f8ec0ff */
[----:B------:R-:W-:-:S03]  /*3990*/  UMOV UR13, URZ ;  /* 0x000000ff000d7c82 */ /* 0x000fc60008000000 */
[----:B------:R-:W3:Y:S01]  /*39a0*/  LDC R3, c[0x0][0xb0c] ;  /* 0x0002c300ff037b82 */ /* 0x000ee20000000800 */
[----:B--2---:R-:W-:Y:S02]  /*39b0*/  UISETP.NE.U32.AND UP3, UPT, UR8, URZ, UPT ;  /* 0x000000ff0800728c */ /* 0x004fe4000bf65070 */
[----:B----4-:R-:W-:-:S05]  /*39c0*/  UISETP.NE.U32.AND UP4, UPT, UR4, URZ, UPT ;  /* 0x000000ff0400728c */ /* 0x010fca000bf85070 */
[----:B------:R-:W2:Y:S01]  /*39d0*/  LDC R22, c[0x0][0xb20] ;  /* 0x0002c800ff167b82 */ /* 0x000ea20000000800 */
[----:B-1----:R-:W-:Y:S01]  /*39e0*/  ISETP.NE.AND P1, PT, R0, 0x1, PT ;  /* 0x000000010000780c */ /* 0x002fe20003f25270 */
[----:B------:R-:W-:Y:S02]  /*39f0*/  UISETP.NE.AND.EX UP3, UPT, UR9, URZ, UPT, UP3 ;  /* 0x000000ff0900728c */ /* 0x000fe4000bf65330 */
[----:B------:R-:W-:-:S04]  /*3a00*/  UISETP.NE.AND.EX UP4, UPT, UR5, URZ, UPT, UP4 ;  /* 0x000000ff0500728c */ /* 0x000fc8000bf85340 */
[----:B------:R-:W1:Y:S08]  /*3a10*/  LDC.64 R30, c[0x0][0x348] ;  /* 0x0000d200ff1e7b82 */ /* 0x000e700000000a00 */
[----:B------:R-:W4:Y:S08]  /*3a20*/  LDC.64 R14, c[0x0][0xb10] ;  /* 0x0002c400ff0e7b82 */ /* 0x000f300000000a00 */
[----:B------:R-:W1:Y:S08]  /*3a30*/  LDC.64 R6, c[0x0][0xb18] ;  /* 0x0002c600ff067b82 */ /* 0x000e700000000a00 */
[----:B------:R-:W1:Y:S08]  /*3a40*/  LDC.64 R4, c[0x0][0xb28] ;  /* 0x0002ca00ff047b82 */ /* 0x000e700000000a00 */
[----:B--23--:R-:W1:Y:S02]  /*3a50*/  LDC R23, c[0x0][0x374] ;  /* 0x0000dd00ff177b82 */ /* 0x00ce640000000800 */
.L_x_75:
[C---:B------:R-:W-:Y:S02]  /*3a60*/  LEA R0, R29.reuse, UR7, 0x3 ;  /* 0x000000071d007c11 */ /* 0x040fe4000f8e18ff */
[----:B------:R-:W-:Y:S02]  /*3a70*/  SHF.L.U32 R2, R28, 0x1f, RZ ;  /* 0x0000001f1c027819 */ /* 0x000fe400000006ff */
[----:B------:R-:W-:Y:S02]  /*3a80*/  LEA R16, R29, UR7, 0x4 ;  /* 0x000000071d107c11 */ /* 0x000fe4000f8e20ff */
[----:B--2---:R-:W2:Y:S02]  /*3a90*/  SYNCS.PHASECHK.TRANS64.TRYWAIT P0, [R0+URZ+0x70], R2 ;  /* 0x00007002000075a7 */ /* 0x004ea400080011ff */
[----:B--2---:R-:W-:Y:S05]  /*3aa0*/  @!P0 BRA `(.L_x_67) ;  /* 0x0000003800048947 */ /* 0x004fea0003800000 */
.L_x_139:
[----:B------:R-:W-:Y:S01]  /*3ab0*/  ISETP.GE.AND P0, PT, R26, 0x1, PT ;  /* 0x000000011a00780c */ /* 0x000fe20003f06270 */
[----:B------:R-:W3:Y:S01]  /*3ac0*/  LDS.128 R16, [R16+0x100] ;  /* 0x0001000010107984 */ /* 0x000ee20000000c00 */
[----:B--2---:R-:W-:Y:S01]  /*3ad0*/  VIADD R0, R0, 0x80 ;  /* 0x0000008000007836 */ /* 0x004fe20000000000 */
[----:B------:R-:W-:Y:S01]  /*3ae0*/  @!PT LDS RZ, [RZ] ;  /* 0x00000000fffff984 */ /* 0x000fe20000000800 */
[----:B------:R-:W-:Y:S01]  /*3af0*/  @!PT LDS RZ, [RZ] ;  /* 0x00000000fffff984 */ /* 0x000fe20000000800 */
[----:B------:R-:W-:Y:S01]  /*3b00*/  @!PT LDS RZ, [RZ] ;  /* 0x00000000fffff984 */ /* 0x000fe20000000800 */
[----:B------:R-:W-:Y:S01]  /*3b10*/  @!PT LDS RZ, [RZ] ;  /* 0x00000000fffff984 */ /* 0x000fe20000000800 */
[----:B------:R2:W-:Y:S06]  /*3b20*/  MEMBAR.ALL.CTA ;  /* 0x0000000000007992 */ /* 0x0005ec0000008000 */
[----:B--2---:R-:W2:Y:S01]  /*3b30*/  FENCE.VIEW.ASYNC.S ;  /* 0x00000000000073c6 */ /* 0x004ea20000000000 */
[----:B------:R-:W-:Y:S04]  /*3b40*/  PRMT R0, RZ, 0x654, R0 ;  /* 0x00000654ff007816 */ /* 0x000fe80000000000 */
[----:B--2---:R2:W-:Y:S01]  /*3b50*/  SYNCS.ARRIVE.TRANS64.RED.A1T0 RZ, [R0+URZ], RZ ;  /* 0x000000ff00ff79a7 */ /* 0x0045e200081004ff */
[----:B---3--:R-:W-:Y:S11]  /*3b60*/  LOP3.LUT P3, RZ, R18, 0x1, RZ, 0xc0, !PT ;  /* 0x0000000112ff7812 */ /* 0x008ff6000786c0ff */
[----:B------:R-:W-:Y:S02]  /*3b70*/  @!UPT UIADD3 URZ, UPT, UPT, URZ, URZ, URZ ;  /* 0x000000fffffff290 */ /* 0x000fe4000fffe0ff */
[----:B------:R-:W-:Y:S02]  /*3b80*/  @P3 MOV R11, R16 ;  /* 0x00000010000b3202 */ /* 0x000fe40000000f00 */
[----:B------:R-:W-:Y:S01]  /*3b90*/  @P3 LOP3.LUT R10, R17, 0xffff, RZ, 0xc0, !PT ;  /* 0x0000ffff110a3812 */ /* 0x000fe200078ec0ff */
[----:B--2---:R-:W-:Y:S06]  /*3ba0*/  @!P0 BRA `(.L_x_68) ;  /* 0x0000000000a48947 */ /* 0x004fec0003800000 */
[-C--:B-1----:R-:W-:Y:S01]  /*3bb0*/  IMAD.HI.U32 R0, R23, R7.reuse, RZ ;  /* 0x0000000717007227 */ /* 0x082fe200078e00ff */
[----:B------:R-:W-:Y:S02]  /*3bc0*/  ISETP.NE.AND P0, PT, R6, 0x1, PT ;  /* 0x000000010600780c */ /* 0x000fe40003f05270 */
[----:B------:R-:W-:Y:S01]  /*3bd0*/  ISETP.NE.AND P2, PT, R26, 0x1, PT ;  /* 0x000000011a00780c */ /* 0x000fe20003f45270 */
[----:B----4-:R-:W-:Y:S01]  /*3be0*/  IMAD.HI.U32 R9, R24, R14, RZ ;  /* 0x0000000e18097227 */ /* 0x010fe200078e00ff */
[----:B------:R-:W-:Y:S02]  /*3bf0*/  SHF.R.U32.HI R0, RZ, R22, R0 ;  /* 0x00000016ff007219 */ /* 0x000fe40000011600 */
[----:B------:R-:W-:Y:S01]  /*3c00*/  ISETP.NE.AND P4, PT, R3, 0x1, PT ;  /* 0x000000010300780c */ /* 0x000fe20003f85270 */
[----:B------:R-:W-:Y:S01]  /*3c10*/  IMAD.HI.U32 R13, R10, R7, RZ ;  /* 0x000000070a0d7227 */ /* 0x000fe200078e00ff */
[----:B------:R-:W-:Y:S02]  /*3c20*/  SHF.R.U32.HI R9, RZ, R15, R9 ;  /* 0x0000000fff097219 */ /* 0x000fe40000011609 */
[----:B------:R-:W-:Y:S01]  /*3c30*/  SEL R0, R23, R0, !P0 ;  /* 0x0000000017007207 */ /* 0x000fe20004000000 */
[----:B------:R-:W-:Y:S01]  /*3c40*/  IMAD.HI.U32 R12, R11, R14, RZ ;  /* 0x0000000e0b0c7227 */ /* 0x000fe200078e00ff */
[----:B------:R-:W-:Y:S03]  /*3c50*/  SEL R9, R24, R9, !P4 ;  /* 0x0000000918097207 */ /* 0x000fe60006000000 */
[-C--:B------:R-:W-:Y:S01]  /*3c60*/  IMAD.HI.U32 R8, R0, R4.reuse, RZ ;  /* 0x0000000400087227 */ /* 0x080fe200078e00ff */
[----:B------:R-:W-:Y:S03]  /*3c70*/  SHF.R.U32.HI R12, RZ, R15, R12 ;  /* 0x0000000fff0c7219 */ /* 0x000fe6000001160c */
[----:B------:R-:W-:Y:S01]  /*3c80*/  IMAD.HI.U32 R2, R9, R4, RZ ;  /* 0x0000000409027227 */ /* 0x000fe200078e00ff */
[-C--:B------:R-:W-:Y:S02]  /*3c90*/  @P2 SHF.R.U32.HI R0, RZ, R5.reuse, R8 ;  /* 0x00000005ff002219 */ /* 0x080fe40000011608 */
[----:B------:R-:W-:Y:S02]  /*3ca0*/  SHF.R.U32.HI R8, RZ, R22, R13 ;  /* 0x00000016ff087219 */ /* 0x000fe4000001160d */
[----:B------:R-:W-:Y:S01]  /*3cb0*/  @P2 SHF.R.U32.HI R9, RZ, R5, R2 ;  /* 0x00000005ff092219 */ /* 0x000fe20000011602 */
[----:B------:R-:W-:Y:S01]  /*3cc0*/  IMAD R0, R26, R0, RZ ;  /* 0x000000001a007224 */ /* 0x000fe200078e02ff */
[----:B------:R-:W-:Y:S02]  /*3cd0*/  SEL R8, R10, R8, !P0 ;  /* 0x000000080a087207 */ /* 0x000fe40004000000 */
[----:B------:R-:W-:Y:S01]  /*3ce0*/  SEL R2, R11, R12, !P4 ;  /* 0x0000000c0b027207 */ /* 0x000fe20006000000 */
[----:B------:R-:W-:Y:S01]  /*3cf0*/  IMAD R12, R26, R9, RZ ;  /* 0x000000091a0c7224 */ /* 0x000fe200078e02ff */
[C---:B------:R-:W-:Y:S01]  /*3d00*/  ISETP.GE.AND P0, PT, R8.reuse, R0, PT ;  /* 0x000000000800720c */ /* 0x040fe20003f06270 */
[----:B------:R-:W-:Y:S03]  /*3d10*/  IMAD.HI.U32 R0, R8, R4, RZ ;  /* 0x0000000408007227 */ /* 0x000fe600078e00ff */
[----:B------:R-:W-:Y:S02]  /*3d20*/  ISETP.GE.OR P0, PT, R2, R12, P0 ;  /* 0x0000000c0200720c */ /* 0x000fe40000706670 */
[-C--:B------:R-:W-:Y:S04]  /*3d30*/  SHF.R.U32.HI R0, RZ, R5.reuse, R0 ;  /* 0x00000005ff007219 */ /* 0x080fe80000011600 */
[----:B------:R-:W-:Y:S05]  /*3d40*/  SEL R13, R8, R0, !P2 ;  /* 0x00000000080d7207 */ /* 0x000fea0005000000 */
[----:B------:R-:W-:Y:S02]  /*3d50*/  IMAD.MOV R12, RZ, RZ, -R13 ;  /* 0x000000ffff0c7224 */ /* 0x000fe400078e0a0d */
[----:B------:R-:W-:Y:S04]  /*3d60*/  @!P0 IMAD.HI.U32 R0, R2, R4, RZ ;  /* 0x0000000402008227 */ /* 0x000fe800078e00ff */
[----:B------:R-:W-:Y:S01]  /*3d70*/  IMAD R12, R26, R12, R8 ;  /* 0x0000000c1a0c7224 */ /* 0x000fe200078e0208 */
[----:B------:R-:W-:Y:S04]  /*3d80*/  @!P0 SHF.R.U32.HI R0, RZ, R5, R0 ;  /* 0x00000005ff008219 */ /* 0x000fe80000011600 */
[----:B------:R-:W-:Y:S04]  /*3d90*/  @!P0 SEL R0, R2, R0, !P2 ;  /* 0x0000000002008207 */ /* 0x000fe80005000000 */
[----:B------:R-:W-:Y:S01]  /*3da0*/  @!P0 IADD3 R13, PT, PT, R13, -R0, RZ ;  /* 0x800000000d0d8210 */ /* 0x000fe20007ffe0ff */
[----:B------:R-:W-:Y:S01]  /*3db0*/  @!P0 IMAD R0, R9, R12, R0 ;  /* 0x0000000c09008224 */ /* 0x000fe200078e0200 */
[----:B------:R-:W-:Y:S01]  /*3dc0*/  IADD3 R9, PT, PT, -R8, RZ, RZ ;  /* 0x000000ff08097210 */ /* 0x000fe20007ffe1ff */
[--C-:B------:R-:W-:Y:S02]  /*3dd0*/  IMAD.MOV R12, RZ, RZ, -R2.reuse ;  /* 0x000000ffff0c7224 */ /* 0x100fe400078e0a02 */
[----:B------:R-:W-:Y:S02]  /*3de0*/  @!P0 IMAD R8, R13, R26, R2 ;  /* 0x0000001a0d088224 */ /* 0x000fe400078e0202 */
[----:B------:R-:W-:Y:S02]  /*3df0*/  @!P0 IMAD.MOV.U32 R2, RZ, RZ, R0 ;  /* 0x000000ffff028224 */ /* 0x000fe400078e0000 */
[----:B------:R-:W-:Y:S02]  /*3e00*/  IMAD R11, R3, R12, R11 ;  /* 0x0000000c030b7224 */ /* 0x000fe400078e020b */
[----:B------:R-:W-:Y:S02]  /*3e10*/  IMAD R10, R6, R9, R10 ;  /* 0x00000009060a7224 */ /* 0x000fe400078e020a */
[----:B------:R-:W-:Y:S02]  /*3e20*/  IMAD R11, R2, R3, R11 ;  /* 0x00000003020b7224 */ /* 0x000fe400078e020b */
[----:B------:R-:W-:Y:S02]  /*3e30*/  IMAD R10, R8, R6, R10 ;  /* 0x00000006080a7224 */ /* 0x000fe400078e020a */
.L_x_68:
[----:B------:R-:W-:Y:S05]  /*3e40*/  BRA.U UP1, `(.L_x_69) ;  /* 0x0000000101107547 */ /* 0x000fea000b800000 */
[----:B------:R-:W-:Y:S04]  /*3e50*/  MOV R2, UR6 ;  /* 0x0000000600027c02 */ /* 0x000fe80008000f00 */
[----:B------:R-:W-:Y:S04]  /*3e60*/  SHF.L.U32 R2, R2, 0x1f, RZ ;  /* 0x0000001f02027819 */ /* 0x000fe800000006ff */
[----:B------:R-:W2:Y:S02]  /*3e70*/  SYNCS.PHASECHK.TRANS64.TRYWAIT P0, [UR7+0x68], R2 ;  /* 0x00006802ff0075a7 */ /* 0x000ea40008001107 */
[----:B--2---:R-:W-:Y:S05]  /*3e80*/  @!P0 BRA `(.L_x_70) ;  /* 0x0000003400208947 */ /* 0x004fea0003800000 */
.L_x_69:
[----:B------:R-:W-:Y:S02]  /*3e90*/  R2UR UR11, R21 ;  /* 0x00000000150b72ca */ /* 0x000fe400000e0000 */
[----:B------:R-:W-:Y:S02]  /*3ea0*/  R2UR UR10, R20 ;  /* 0x00000000140a72ca */ /* 0x000fe400000e0000 */
[----:B------:R-:W-:Y:S04]  /*3eb0*/  ISETP.NE.U32.AND P2, PT, RZ, UR4, PT ;  /* 0x00000004ff007c0c */ /* 0x000fe8000bf45070 */
[----:B------:R-:W-:Y:S05]  /*3ec0*/  ISETP.NE.AND.EX P2, PT, RZ, UR5, PT, P2 ;  /* 0x00000005ff007c0c */ /* 0x000fea000bf45320 */
[----:B------:R-:W-:Y:S02]  /*3ed0*/  USHF.L.U32 UR11, UR11, 0x6, URZ ;  /* 0x000000060b0b7899 */ /* 0x000fe400080006ff */
[----:B------:R-:W-:Y:S01]  /*3ee0*/  USHF.L.U32 UR10, UR10, 0x6, URZ ;  /* 0x000000060a0a7899 */ /* 0x000fe200080006ff */
[----:B------:R-:W-:Y:S11]  /*3ef0*/  BRA.U !UP4, `(.L_x_71) ;  /* 0x000000010c347547 */ /* 0x000ff6000b800000 */
[----:B------:R-:W-:Y:S01]  /*3f00*/  UPLOP3.LUT UP0, UPT, UPT, UPT, UP3, 0x80, 0x8 ;  /* 0x000000000008789c */ /* 0x000fe20003f0f030 */
[----:B--2---:R-:W-:Y:S02]  /*3f10*/  HFMA2 R0, -RZ, RZ, 0, 5.9604644775390625e-08 ;  /* 0x00000001ff007431 */ /* 0x004fe400000001ff */
[----:B------:R-:W-:Y:S03]  /*3f20*/  IMAD.MOV.U32 R60, RZ, RZ, 0x1 ;  /* 0x00000001ff3c7424 */ /* 0x000fe600078e00ff */
[----:B------:R-:W-:Y:S05]  /*3f30*/  PLOP3.LUT P0, PT, PT, PT, UP0, 0x80, 0x8 ;  /* 0x000000000008781c */ /* 0x000fea0003f0f008 */
[----:B------:R-:W2:Y:S01]  /*3f40*/  @UP0 LDCU.64 UR14, c[0x0][0x888] ;  /* 0x00011100ff0e07ac */ /* 0x000ea20008000a00 */
[----:B------:R-:W-:Y:S07]  /*3f50*/  @UP0 UIMAD UR8, UR36, UR4, URZ ;  /* 0x00000004240802a4 */ /* 0x000fee000f8e02ff */
[----:B------:R-:W-:Y:S01]  /*3f60*/  @!P0 PRMT R60, R0, 0x7610, R60 ;  /* 0x00007610003c8816 */ /* 0x000fe2000000003c */
[----:B--2---:R-:W-:Y:S03]  /*3f70*/  @UP0 UIMAD.WIDE UR14, UR8, 0x4, UR14 ;  /* 0x00000004080e08a5 */ /* 0x004fe6000f8e020e */
[----:B------:R-:W2:Y:S03]  /*3f80*/  @!UP0 LDCU UR8, c[0x0][0x880] ;  /* 0x00011000ff0887ac */ /* 0x000ea60008000800 */
[----:B------:R-:W-:Y:S01]  /*3f90*/  IMAD.U32 R8, RZ, RZ, UR14 ;  /* 0x0000000eff087e24 */ /* 0x000fe2000f8e00ff */
[----:B------:R-:W-:Y:S05]  /*3fa0*/  MOV R9, UR15 ;  /* 0x0000000f00097c02 */ /* 0x000fea0008000f00 */
[----:B-----5:R3:W5:Y:S02]  /*3fb0*/  @P0 LDG.E R35, desc[UR46][R8.64] ;  /* 0x0000002e08230981 */ /* 0x020764000c1e1900 */
[----:B--23--:R-:W-:Y:S07]  /*3fc0*/  @!P0 IMAD.U32 R35, RZ, RZ, UR8 ;  /* 0x00000008ff238e24 */ /* 0x00cfee000f8e00ff */
.L_x_71:
[----:B-----5:R-:W-:Y:S01]  /*3fd0*/  @!P2 FSETP.EQ.AND P0, PT, R35, RZ, PT ;  /* 0x000000ff2300a20b */ /* 0x020fe20003f02000 */
[----:B------:R-:W-:Y:S01]  /*3fe0*/  @!UPT UIADD3 URZ, UPT, UPT, URZ, URZ, URZ ;  /* 0x000000fffffff290 */ /* 0x000fe2000fffe0ff */
[----:B------:R-:W-:Y:S11]  /*3ff0*/  @!P2 BRA `(.L_x_72) ;  /* 0x000000000014a947 */ /* 0x000ff60003800000 */
[----:B------:R-:W-:Y:S02]  /*4000*/  LOP3.LUT P2, RZ, R60, 0xff, RZ, 0xc0, !PT ;  /* 0x000000ff3cff7812 */ /* 0x000fe4000784c0ff */
[----:B------:R-:W-:Y:S04]  /*4010*/  PLOP3.LUT P0, PT, PT, PT, UP0, 0x80, 0x8 ;  /* 0x000000000008781c */ /* 0x000fe80003f0f008 */
[----:B------:R-:W-:Y:S07]  /*4020*/  PLOP3.LUT P0, PT, P0, PT, PT, 0x8, 0x80 ;  /* 0x000000000080781c */ /* 0x000fee000070e170 */
[----:B------:R-:W-:Y:S11]  /*4030*/  @P2 FSETP.EQ.AND P0, PT, R35, RZ, PT ;  /* 0x000000ff2300220b */ /* 0x000ff60003f02000 */
[----:B------:R-:W-:Y:S02]  /*4040*/  @!UPT UIADD3 URZ, UPT, UPT, URZ, URZ, URZ ;  /* 0x000000fffffff290 */ /* 0x000fe4000fffe0ff */
.L_x_72:
[----:B------:R-:W-:Y:S01]  /*4050*/  ULEA UR15, UR13, UR7, 0x3 ;  /* 0x000000070d0f7291 */ /* 0x000fe2000f8e18ff */
[----:B------:R-:W-:Y:S02]  /*4060*/  SHF.L.U32 R9, R32, 0x1f, RZ ;  /* 0x0000001f20097819 */ /* 0x000fe400000006ff */
[----:B------:R-:W-:Y:S04]  /*4070*/  ELECT P4, URZ, PT ;  /* 0x0000000000ff782f */ /* 0x000fe80003880000 */
[----:B------:R-:W-:Y:S02]  /*4080*/  PLOP3.LUT P4, PT, P0, P4, PT, 0xf2, 0x2f ;  /* 0x00000000002f781c */ /* 0x000fe40000789e72 */
[----:B------:R-:W3:Y:S11]  /*4090*/  SYNCS.PHASECHK.TRANS64.TRYWAIT P2, [UR15+0x48], R9 ;  /* 0x00004809ff0075a7 */ /* 0x000ef6000804110f */
[----:B-1----:R-:W-:Y:S05]  /*40a0*/  @!P4 IADD3 R8, P0, PT, R30, 0x580, RZ ;  /* 0x000005801e08c810 */ /* 0x002fea0007f1e0ff */
[----:B--2---:R-:W-:Y:S01]  /*40b0*/  @!P4 IMAD.X R2, RZ, RZ, R31, P0 ;  /* 0x000000ffff02c224 */ /* 0x004fe200000e061f */
[----:B---3--:R-:W-:Y:S07]  /*40c0*/  @!P2 BRA `(.L_x_73) ;  /* 0x0000003000a8a947 */ /* 0x008fee0003800000 */
.L_x_142:
[----:B------:R-:W2:Y:S01]  /*40d0*/  LDC.64 R12, c[0x0][0xb18] ;  /* 0x0002c600ff0c7b82 */ /* 0x000ea20000000a00 */
[----:B------:R-:W-:Y:S01]  /*40e0*/  @!P4 R2UR UR8, R2 ;  /* 0x000000000208c2ca */ /* 0x000fe200000e0000 */
[----:B------:R-:W-:Y:S01]  /*40f0*/  VOTEU.ALL UP2, P4 ;  /* 0x0000000000ff7886 */ /* 0x000fe20002040000 */
[----:B------:R-:W-:Y:S01]  /*4100*/  @!P4 R2UR UR9, R8 ;  /* 0x000000000809c2ca */ /* 0x000fe200000e0000 */
[----:B------:R-:W-:Y:S01]  /*4110*/  VOTEU.ALL UP1, P4 ;  /* 0x0000000000ff7886 */ /* 0x000fe20002020000 */
[----:B-1----:R-:W-:Y:S03]  /*4120*/  @!P4 IMAD.MOV.U32 R0, RZ, RZ, 0x1000 ;  /* 0x00001000ff00c424 */ /* 0x002fe600078e00ff */
[----:B------:R-:W1:Y:S01]  /*4130*/  @!P1 LDC R2, c[0x0][0xb0c] ;  /* 0x0002c300ff029b82 */ /* 0x000e620000000800 */
[----:B------:R-:W-:Y:S01]  /*4140*/  UMOV UR20, 0x0 ;  /* 0x0000000000147882 */ /* 0x000fe20000000000 */
[----:B------:R-:W-:Y:S01]  /*4150*/  UMOV UR21, 0x10000000 ;  /* 0x1000000000157882 */ /* 0x000fe20000000000 */
[----:B------:R-:W-:Y:S01]  /*4160*/  UMOV UR12, UR36 ;  /* 0x00000024000c7c82 */ /* 0x000fe20008000000 */
[----:B------:R-:W-:Y:S01]  /*4170*/  UIADD3 UR14, UPT, UPT, UR13, 0x1, URZ ;  /* 0x000000010d0e7890 */ /* 0x000fe2000fffe0ff */
[----:B------:R-:W-:Y:S01]  /*4180*/  @P3 SHF.R.U32.HI R27, RZ, 0x10, R17 ;  /* 0x00000010ff1b3819 */ /* 0x000fe20000011611 */
[----:B------:R-:W-:Y:S02]  /*4190*/  VIADD R29, R29, 0x1 ;  /* 0x000000011d1d7836 */ /* 0x000fe40000000000 */
[----:B------:R-:W-:Y:S01]  /*41a0*/  IMAD.U32 R9, RZ, RZ, UR8 ;  /* 0x00000008ff097e24 */ /* 0x000fe2000f8e00ff */
[----:B------:R-:W-:Y:S01]  /*41b0*/  @!UP2 ULEA UR8, UR13, UR7, 0xc ;  /* 0x000000070d08a291 */ /* 0x000fe2000f8e60ff */
[----:B------:R-:W-:Y:S01]  /*41c0*/  IMAD.U32 R8, RZ, RZ, UR9 ;  /* 0x00000009ff087e24 */ /* 0x000fe2000f8e00ff */
[----:B------:R-:W-:Y:S02]  /*41d0*/  UIADD3 UR9, UPT, UPT, UR15, 0x30, URZ ;  /* 0x000000300f097890 */ /* 0x000fe4000fffe0ff */
[----:B------:R-:W-:Y:S01]  /*41e0*/  @!P4 R2UR UR19, R9 ;  /* 0x000000000913c2ca */ /* 0x000fe200000e0000 */
[----:B------:R-:W-:Y:S01]  /*41f0*/  @!UP2 UIADD3 UR8, UPT, UPT, UR8, 0x200, URZ ;  /* 0x000002000808a890 */ /* 0x000fe2000fffe0ff */
[----:B------:R-:W-:Y:S01]  /*4200*/  @!P4 R2UR UR18, R8 ;  /* 0x000000000812c2ca */ /* 0x000fe200000e0000 */
[----:B------:R-:W-:Y:S01]  /*4210*/  UISETP.NE.AND UP5, UPT, UR14, 0x3, UPT ;  /* 0x000000030e00788c */ /* 0x000fe2000bfa5270 */
[----:B------:R-:W3:Y:S01]  /*4220*/  LDC.64 R8, c[0x0][0xb10] ;  /* 0x0002c400ff087b82 */ /* 0x000ee20000000a00 */
[----:B------:R-:W-:Y:S02]  /*4230*/  UPRMT UR16, UR37, 0x654, UR9 ;  /* 0x0000065425107896 */ /* 0x000fe40008000009 */
[----:B------:R-:W-:Y:S02]  /*4240*/  USEL UR17, URZ, 0x1, UP5 ;  /* 0x00000001ff117887 */ /* 0x000fe4000a800000 */
[----:B------:R-:W-:Y:S04]  /*4250*/  USEL UR14, UR14, URZ, UP5 ;  /* 0x000000ff0e0e7287 */ /* 0x000fe8000a800000 */
[----:B------:R-:W-:Y:S01]  /*4260*/  ULEA UR13, UR14, UR7, 0x3 ;  /* 0x000000070e0d7291 */ /* 0x000fe2000f8e18ff */
[----:B------:R-:W-:Y:S01]  /*4270*/  LOP3.LUT R32, R32, UR17, RZ, 0x3c, !PT ;  /* 0x0000001120207c12 */ /* 0x000fe2000f8e3cff */
[----:B------:R1:W-:Y:S01]  /*4280*/  @!UP1 UTMALDG.3D [UR8], [UR18], desc[UR20] ;  /* 0x00001408120095b4 */ /* 0x0003e20008011000 */
[----:B------:R5:W-:Y:S02]  /*4290*/  @!P4 SYNCS.ARRIVE.TRANS64.RED.A0TR RZ, [UR15+0x30], R0 ;  /* 0x00003000ffffc9a7 */ /* 0x000be4000830040f */
[----:B------:R-:W-:Y:S01]  /*42a0*/  SHF.L.U32 R20, R32, 0x1f, RZ ;  /* 0x0000001f20147819 */ /* 0x000fe200000006ff */
[C---:B---3--:R-:W-:Y:S01]  /*42b0*/  @!P1 IMAD.HI.U32 R8, R11.reuse, R8, RZ ;  /* 0x000000080b089227 */ /* 0x048fe200078e00ff */
[----:B--2---:R-:W-:Y:S02]  /*42c0*/  @!P1 ISETP.NE.AND P0, PT, R12, 0x1, PT ;  /* 0x000000010c00980c */ /* 0x004fe40003f05270 */
[----:B-1----:R-:W-:Y:S01]  /*42d0*/  @!P1 ISETP.NE.AND P2, PT, R2, 0x1, PT ;  /* 0x000000010200980c */ /* 0x002fe20003f45270 */
[----:B------:R-:W-:Y:S01]  /*42e0*/  SYNCS.ARRIVE.TRANS64.RED.A1T0 RZ, [UR16], RZ ;  /* 0x000000ffffff79a7 */ /* 0x000fe20008100410 */
[C---:B------:R-:W-:Y:S01]  /*42f0*/  @!P1 IMAD.HI.U32 R13, R10.reuse, R13, RZ ;  /* 0x0000000d0a0d9227 */ /* 0x040fe200078e00ff */
[----:B------:R-:W-:Y:S04]  /*4300*/  @!P1 SHF.R.U32.HI R8, RZ, R9, R8 ;  /* 0x00000009ff089219 */ /* 0x000fe80000011608 */
[----:B------:R-:W-:Y:S01]  /*4310*/  @!P1 SEL R8, R11, R8, !P2 ;  /* 0x000000080b089207 */ /* 0x000fe20005000000 */
[----:B------:R-:W1:Y:S01]  /*4320*/  SYNCS.PHASECHK.TRANS64.TRYWAIT P5, [UR13+0x48], R20 ;  /* 0x00004814ff0075a7 */ /* 0x000e6200080a110d */
[----:B-----5:R-:W2:Y:S02]  /*4330*/  @!P1 LDC R0, c[0x0][0xb20] ;  /* 0x0002c800ff009b82 */ /* 0x020ea40000000800 */
[----:B--2---:R-:W-:Y:S04]  /*4340*/  @!P1 SHF.R.U32.HI R0, RZ, R0, R13 ;  /* 0x00000000ff009219 */ /* 0x004fe8000001160d */
[----:B------:R-:W-:Y:S05]  /*4350*/  @!P1 SEL R9, R10, R0, !P0 ;  /* 0x000000000a099207 */ /* 0x000fea0004000000 */
[----:B------:R-:W-:Y:S02]  /*4360*/  @!P1 IMAD.IADD R0, R9, 0x1, -R8 ;  /* 0x0000000109009824 */ /* 0x000fe400078e0a08 */
[----:B------:R-:W-:Y:S02]  /*4370*/  @!P1 IMAD.IADD R8, R8, 0x1, -R9 ;  /* 0x0000000108089824 */ /* 0x000fe400078e0a09 */
[----:B------:R-:W-:Y:S02]  /*4380*/  @!P1 IMAD R11, R0, R2, R11 ;  /* 0x00000002000b9224 */ /* 0x000fe400078e020b */
[----:B------:R-:W-:Y:S01]  /*4390*/  @!P1 IMAD R10, R8, R12, R10 ;  /* 0x0000000c080a9224 */ /* 0x000fe200078e020a */
[----:B-1----:R-:W-:Y:S06]  /*43a0*/  @!P5 BRA `(.L_x_74) ;  /* 0x000000300008d947 */ /* 0x002fec0003800000 */
.L_x_144:
[----:B------:R-:W-:Y:S01]  /*43b0*/  @!P4 IADD3 R2, P0, PT, R30, 0x580, RZ ;  /* 0x000005801e02c810 */ /* 0x000fe20007f1e0ff */
[----:B------:R-:W-:Y:S01]  /*43c0*/  UMOV UR18, 0x0 ;  /* 0x0000000000127882 */ /* 0x000fe20000000000 */
[----:B------:R-:W-:Y:S01]  /*43d0*/  UMOV UR19, 0x10000000 ;  /* 0x1000000000137882 */ /* 0x000fe20000000000 */
[----:B------:R-:W-:Y:S01]  /*43e0*/  VOTEU.ALL UP1, P4 ;  /* 0x0000000000ff7886 */ /* 0x000fe20002020000 */
[----:B------:R-:W-:Y:S01]  /*43f0*/  @!P4 R2UR UR9, R2 ;  /* 0x000000000209c2ca */ /* 0x000fe200000e0000 */
[----:B-1----:R-:W-:Y:S01]  /*4400*/  @!P4 IMAD.X R0, RZ, RZ, R31, P0 ;  /* 0x000000ffff00c224 */ /* 0x002fe200000e061f */
[----:B------:R-:W-:Y:S01]  /*4410*/  UMOV UR12, UR36 ;  /* 0x00000024000c7c82 */ /* 0x000fe20008000000 */
[----:B------:R-:W-:Y:S01]  /*4420*/  @P3 R2UR UR36, R27 ;  /* 0x000000001b2432ca */ /* 0x000fe200000e0000 */
[----:B------:R-:W-:Y:S01]  /*4430*/  @!UP1 ULEA UR15, UR14, UR7, 0xc ;  /* 0x000000070e0f9291 */ /* 0x000fe2000f8e60ff */
[----:B------:R-:W-:Y:S01]  /*4440*/  ISETP.NE.AND P0, PT, R29, 0x2, PT ;  /* 0x000000021d00780c */ /* 0x000fe20003f05270 */
[----:B------:R-:W-:Y:S01]  /*4450*/  @!UP1 UIADD3 UR10, UPT, UPT, UR10, 0x20, URZ ;  /* 0x000000200a0a9890 */ /* 0x000fe2000fffe0ff */
[----:B------:R-:W-:Y:S01]  /*4460*/  @!P4 R2UR UR8, R0 ;  /* 0x000000000008c2ca */ /* 0x000fe200000e0000 */
[----:B------:R-:W-:Y:S01]  /*4470*/  IMAD.IADD R20, R10, 0x1, R58 ;  /* 0x000000010a147824 */ /* 0x000fe200078e023a */
[----:B------:R-:W-:Y:S01]  /*4480*/  SEL R0, RZ, 0x1, P0 ;  /* 0x00000001ff007807 */ /* 0x000fe20000000000 */
[----:B------:R-:W-:Y:S01]  /*4490*/  IMAD.IADD R21, R11, 0x1, R59 ;  /* 0x000000010b157824 */ /* 0x000fe200078e023b */
[----:B------:R-:W-:Y:S02]  /*44a0*/  SEL R29, R29, RZ, P0 ;  /* 0x000000ff1d1d7207 */ /* 0x000fe40000000000 */
[----:B------:R-:W-:Y:S01]  /*44b0*/  IMAD.U32 R8, RZ, RZ, UR9 ;  /* 0x00000009ff087e24 */ /* 0x000fe2000f8e00ff */
[----:B------:R-:W-:Y:S01]  /*44c0*/  UIADD3 UR9, UPT, UPT, UR13, 0x30, URZ ;  /* 0x000000300d097890 */ /* 0x000fe2000fffe0ff */
[----:B------:R-:W-:Y:S03]  /*44d0*/  LOP3.LUT R28, R28, R0, RZ, 0x3c, !PT ;  /* 0x000000001c1c7212 */ /* 0x000fe600078e3cff */
[----:B------:R-:W-:Y:S02]  /*44e0*/  @!P4 R2UR UR16, R8 ;  /* 0x000000000810c2ca */ /* 0x000fe400000e0000 */
[----:B------:R-:W-:Y:S01]  /*44f0*/  IMAD.U32 R9, RZ, RZ, UR8 ;  /* 0x00000008ff097e24 */ /* 0x000fe2000f8e00ff */
[----:B------:R-:W-:Y:S01]  /*4500*/  @!UP1 UIADD3 UR8, UPT, UPT, UR15, 0x200, URZ ;  /* 0x000002000f089890 */ /* 0x000fe2000fffe0ff */
[----:B------:R-:W-:Y:S01]  /*4510*/  VOTEU.ALL UP1, P4 ;  /* 0x0000000000ff7886 */ /* 0x000fe20002020000 */
[----:B------:R-:W-:Y:S02]  /*4520*/  UPRMT UR15, UR37, 0x654, UR9 ;  /* 0x00000654250f7896 */ /* 0x000fe40008000009 */
[----:B------:R-:W-:Y:S11]  /*4530*/  @!P4 R2UR UR17, R9 ;  /* 0x000000000911c2ca */ /* 0x000ff600000e0000 */
[----:B------:R-:W-:Y:S02]  /*4540*/  @!UPT UIADD3 URZ, UPT, UPT, URZ, URZ, URZ ;  /* 0x000000fffffff290 */ /* 0x000fe4000fffe0ff */
[----:B------:R2:W-:Y:S01]  /*4550*/  @!UP1 UTMALDG.3D [UR8], [UR16], desc[UR18] ;  /* 0x00001208100095b4 */ /* 0x0005e20008011000 */
[----:B------:R2:W-:Y:S01]  /*4560*/  @!P4 SYNCS.ARRIVE.TRANS64.RED.A0TR RZ, [UR13+0x30], R25 ;  /* 0x00003019ffffc9a7 */ /* 0x0005e2000830040d */
[----:B------:R-:W-:Y:S04]  /*4570*/  UIADD3 UR13, UPT, UPT, UR14, 0x1, URZ ;  /* 0x000000010e0d7890 */ /* 0x000fe8000fffe0ff */
[----:B------:R-:W-:Y:S04]  /*4580*/  UISETP.NE.AND UP1, UPT, UR13, 0x3, UPT ;  /* 0x000000030d00788c */ /* 0x000fe8000bf25270 */
[----:B------:R-:W-:Y:S02]  /*4590*/  USEL UR14, URZ, 0x1, UP1 ;  /* 0x00000001ff0e7887 */ /* 0x000fe40008800000 */
[----:B------:R-:W-:Y:S02]  /*45a0*/  USEL UR13, UR13, URZ, UP1 ;  /* 0x000000ff0d0d7287 */ /* 0x000fe40008800000 */
[----:B------:R-:W-:Y:S02]  /*45b0*/  UPLOP3.LUT UP1, UPT, UPT, UPT, UPT, 0x80, 0x8 ;  /* 0x000000000008789c */ /* 0x000fe40003f2f070 */
[----:B------:R-:W-:Y:S01]  /*45c0*/  LOP3.LUT R32, R32, UR14, RZ, 0x3c, !PT ;  /* 0x0000000e20207c12 */ /* 0x000fe2000f8e3cff */
[----:B------:R-:W-:Y:S01]  /*45d0*/  SYNCS.ARRIVE.TRANS64.RED.A1T0 RZ, [UR15], RZ ;  /* 0x000000ffffff79a7 */ /* 0x000fe2000810040f */
[----:B------:R-:W-:Y:S07]  /*45e0*/  @P3 BRA `(.L_x_75) ;  /* 0xfffffff4001c3947 */ /* 0x000fee000383ffff */
[----:B------:R-:W-:Y:S01]  /*45f0*/  UIADD3 UR7, UPT, UPT, UR7, 0x48, URZ ;  /* 0x0000004807077890 */ /* 0x000fe2000fffe0ff */
[----:B------:R-:W-:-:S03]  /*4600*/  SHF.L.U32 R2, R32, 0x1f, RZ ;  /* 0x0000001f20027819 */ /* 0x000fc600000006ff */
[----:B------:R-:W-:-:S09]  /*4610*/  ULEA UR4, UR13, UR7, 0x3 ;  /* 0x000000070d047291 */ /* 0x000fd2000f8e18ff */
[----:B------:R-:W1:Y:S02]  /*4620*/  SYNCS.PHASECHK.TRANS64.TRYWAIT P0, [UR4], R2 ;  /* 0x00000002ff0075a7 */ /* 0x000e640008001104 */
[----:B-1----:R-:W-:Y:S05]  /*4630*/  @!P0 BRA `(.L_x_76) ;  /* 0x0000002c007c8947 */ /* 0x002fea0003800000 */
.L_x_146:
        /* <DEDUP_REMOVED lines=9> */
.L_x_148:
[----:B------:R-:W-:-:S04]  /*46d0*/  UIADD3 UR5, UPT, UPT, UR5, 0x1, URZ ;  /* 0x0000000105057890 */ /* 0x000fc8000fffe0ff */
[----:B------:R-:W-:-:S04]  /*46e0*/  UISETP.NE.AND UP0, UPT, UR5, 0x3, UPT ;  /* 0x000000030500788c */ /* 0x000fc8000bf05270 */
[----:B------:R-:W-:Y:S02]  /*46f0*/  USEL UR4, URZ, 0x1, UP0 ;  /* 0x00000001ff047887 */ /* 0x000fe40008000000 */
[----:B------:R-:W-:-:S04]  /*4700*/  USEL UR5, UR5, URZ, UP0 ;  /* 0x000000ff05057287 */ /* 0x000fc80008000000 */
[----:B------:R-:W-:Y:S01]  /*4710*/  ULEA UR5, UR5, UR7, 0x3 ;  /* 0x0000000705057291 */ /* 0x000fe2000f8e18ff */
[----:B-1----:R-:W-:-:S04]  /*4720*/  LOP3.LUT R2, R32, UR4, RZ, 0x3c, !PT ;  /* 0x0000000420027c12 */ /* 0x002fc8000f8e3cff */
[----:B------:R-:W-:Y:S01]  /*4730*/  SHF.L.U32 R2, R2, 0x1f, RZ ;  /* 0x0000001f02027819 */ /* 0x000fe200000006ff */
[----:B------:R-:W-:-:S07]  /*4740*/  IMAD.U32 R0, RZ, RZ, UR5 ;  /* 0x00000005ff007e24 */ /* 0x000fce000f8e00ff */
.L_x_78:
[----:B-1----:R1:W3:Y:S02]  /*4750*/  SYNCS.PHASECHK.TRANS64.TRYWAIT P0, [R0+URZ], R2 ;  /* 0x00000002000075a7 */ /* 0x0022e400080011ff */
[----:B---3--:R-:W-:Y:S05]  /*4760*/  @!P0 NANOSLEEP.SYNCS 0x989680 ;  /* 0x009896800000895d */ /* 0x008fea0003900000 */
[----:B------:R-:W3:Y:S02]  /*4770*/  @!P0 SYNCS.PHASECHK.TRANS64 P0, [R0+URZ], R2 ;  /* 0x00000002000085a7 */ /* 0x000ee400080010ff */
[----:B--23--:R-:W-:Y:S05]  /*4780*/  @P0 EXIT ;  /* 0x000000000000094d */ /* 0x00cfea0003800000 */
[----:B------:R-:W-:Y:S05]  /*4790*/  BRA `(.L_x_78) ;  /* 0xfffffffc00ec7947 */ /* 0x000fea000383ffff */
.L_x_66:
[----:B------:R-:W-:-:S06]  /*47a0*/  UISETP.GE.AND UP1, UPT, UR8, 0x4, UPT ;  /* 0x000000040800788c */ /* 0x000fcc000bf26270 */
[----:B------:R-:W-:-:S13]  /*47b0*/  PLOP3.LUT P0, PT, PT, PT, UP1, 0x80, 0x8 ;  /* 0x000000000008781c */ /* 0x000fda0003f0f018 */
[----:B------:R-:W-:Y:S05]  /*47c0*/  @!P0 EXIT ;  /* 0x000000000000894d */ /* 0x000fea0003800000 */
[----:B------:R-:W-:Y:S01]  /*47d0*/  BAR.SYNC.DEFER_BLOCKING 0x6, 0xa0 ;  /* 0x0182800000007b1d */ /* 0x000fe20000010000 */
[C---:B------:R-:W-:Y:S01]  /*47e0*/  IMAD.SHL.U32 R3, R70.reuse, 0x20, RZ ;  /* 0x0000002046037824 */ /* 0x040fe200078e00ff */
[----:B------:R-:W-:Y:S01]  /*47f0*/  SHF.R.U32.HI R4, RZ, 0x1, R70 ;  /* 0x00000001ff047819 */ /* 0x000fe20000011646 */
[C---:B------:R-:W-:Y:S01]  /*4800*/  IMAD.SHL.U32 R64, R70.reuse, 0x10, RZ ;  /* 0x0000001046407824 */ /* 0x040fe200078e00ff */
[C---:B------:R-:W-:Y:S01]  /*4810*/  LOP3.LUT P0, RZ, R70.reuse, 0x4, RZ, 0xc0, !PT ;  /* 0x0000000446ff7812 */ /* 0x040fe2000780c0ff */
[----:B------:R-:W-:Y:S01]  /*4820*/  IMAD.U32 R32, R70, 0x10000, RZ ;  /* 0x0001000046207824 */ /* 0x000fe200078e00ff */
[----:B------:R-:W-:Y:S02]  /*4830*/  UMOV UR48, 0x400 ;  /* 0x0000040000307882 */ /* 0x000fe40000000000 */
[----:B------:R-:W1:Y:S01]  /*4840*/  LDC R63, c[0x0][0x370] ;  /* 0x0000dc00ff3f7b82 */ /* 0x000e620000000800 */
[----:B------:R-:W-:Y:S01]  /*4850*/  ULEA UR48, UR37, UR48, 0x18 ;  /* 0x0000003025307291 */ /* 0x000fe2000f8ec0ff */
[----:B------:R-:W-:Y:S01]  /*4860*/  LOP3.LUT R2, R3, 0xc0, RZ, 0xc0, !PT ;  /* 0x000000c003027812 */ /* 0x000fe200078ec0ff */
[----:B------:R-:W-:Y:S01]  /*4870*/  IMAD.MOV.U32 R69, RZ, RZ, 0x10 ;  /* 0x00000010ff457424 */ /* 0x000fe200078e00ff */
[----:B------:R-:W-:Y:S01]  /*4880*/  LOP3.LUT R64, R64, 0x600, RZ, 0xc0, !PT ;  /* 0x0000060040407812 */ /* 0x000fe200078ec0ff */
[----:B------:R-:W-:Y:S01]  /*4890*/  IMAD.MOV.U32 R31, RZ, RZ, RZ ;  /* 0x000000ffff1f7224 */ /* 0x000fe200078e00ff */
[----:B------:R-:W-:Y:S01]  /*48a0*/  LOP3.LUT R4, R2, 0x8, R4, 0xf8, !PT ;  /* 0x0000000802047812 */ /* 0x000fe200078ef804 */
[----:B------:R-:W-:Y:S01]  /*48b0*/  IMAD.SHL.U32 R2, R70, 0x4, RZ ;  /* 0x0000000446027824 */ /* 0x000fe200078e00ff */
[----:B------:R-:W2:Y:S01]  /*48c0*/  LDC R28, c[0x0][0xb0c] ;  /* 0x0002c300ff1c7b82 */ /* 0x000ea20000000800 */
[--C-:B------:R-:W-:Y:S01]  /*48d0*/  LOP3.LUT R64, R64, 0x20, R3.reuse, 0xf8, !PT ;  /* 0x0000002040407812 */ /* 0x100fe200078ef803 */
[----:B------:R-:W-:Y:S01]  /*48e0*/  IMAD.MOV.U32 R68, RZ, RZ, RZ ;  /* 0x000000ffff447224 */ /* 0x000fe200078e00ff */
[----:B------:R-:W-:Y:S01]  /*48f0*/  LOP3.LUT R32, R32, 0x600000, RZ, 0xc0, !PT ;  /* 0x0060000020207812 */ /* 0x000fe200078ec0ff */
[----:B------:R-:W-:Y:S01]  /*4900*/  IMAD.MOV.U32 R73, RZ, RZ, RZ ;  /* 0x000000ffff497224 */ /* 0x000fe200078e00ff */
[----:B------:R-:W-:Y:S01]  /*4910*/  LOP3.LUT R2, R4, 0x18, R2, 0x78, !PT ;  /* 0x0000001804027812 */ /* 0x000fe200078e7802 */
[----:B------:R-:W-:Y:S01]  /*4920*/  IMAD.MOV.U32 R67, RZ, RZ, RZ ;  /* 0x000000ffff437224 */ /* 0x000fe200078e00ff */
[----:B------:R-:W-:Y:S01]  /*4930*/  LOP3.LUT R64, R64, 0x100, R3, 0xf8, !PT ;  /* 0x0000010040407812 */ /* 0x000fe200078ef803 */
[----:B------:R-:W4:Y:S01]  /*4940*/  LDC R61, c[0x0][0xb20] ;  /* 0x0002c800ff3d7b82 */ /* 0x000f220000000800 */
[----:B------:R-:W3:Y:S01]  /*4950*/  LDS R0, [UR48+0x120] ;  /* 0x00012030ff007984 */ /* 0x000ee20008000800 */
[----:B------:R-:W-:Y:S01]  /*4960*/  LOP3.LUT R70, R70, 0x60, RZ, 0xc0, !PT ;  /* 0x0000006046467812 */ /* 0x000fe200078ec0ff */
[----:B------:R-:W1:Y:S01]  /*4970*/  LDCU.64 UR54, c[0x0][0x348] ;  /* 0x00006900ff3677ac */ /* 0x000e620008000a00 */
[----:B------:R-:W-:-:S02]  /*4980*/  LOP3.LUT R64, R64, R2, RZ, 0xfc, !PT ;  /* 0x0000000240407212 */ /* 0x000fc400078efcff */
[----:B------:R-:W-:Y:S01]  /*4990*/  SEL R69, R69, 0xfffffff0, !P0 ;  /* 0xfffffff045457807 */ /* 0x000fe20004000000 */
[----:B------:R-:W1:Y:S01]  /*49a0*/  LDCU.64 UR38, c[0x0][0x888] ;  /* 0x00011100ff2677ac */ /* 0x000e620008000a00 */
[----:B------:R-:W1:Y:S01]  /*49b0*/  LDC R27, c[0x0][0xb30] ;  /* 0x0002cc00ff1b7b82 */ /* 0x000e620000000800 */
[----:B------:R-:W1:Y:S01]  /*49c0*/  LDCU.64 UR44, c[0x0][0x890] ;  /* 0x00011200ff2c77ac */ /* 0x000e620008000a00 */
[----:B------:R-:W-:-:S06]  /*49d0*/  UMOV UR51, 0x1 ;  /* 0x0000000100337882 */ /* 0x000fcc0000000000 */
[----:B------:R-:W1:Y:S01]  /*49e0*/  LDC.64 R56, c[0x0][0xb10] ;  /* 0x0002c400ff387b82 */ /* 0x000e620000000a00 */
[----:B------:R-:W-:Y:S01]  /*49f0*/  UMOV UR56, URZ ;  /* 0x000000ff00387c82 */ /* 0x000fe20008000000 */
[----:B------:R-:W-:Y:S01]  /*4a00*/  UIADD3 UR52, UPT, UPT, UR48, 0x200, URZ ;  /* 0x0000020030347890 */ /* 0x000fe2000fffe0ff */
[----:B------:R-:W-:Y:S01]  /*4a10*/  UMOV UR50, URZ ;  /* 0x000000ff00327c82 */ /* 0x000fe20008000000 */
[----:B------:R-:W-:-:S04]  /*4a20*/  UMOV UR49, URZ ;  /* 0x000000ff00317c82 */ /* 0x000fc80008000000 */
[----:B------:R-:W1:Y:S08]  /*4a30*/  LDC.64 R24, c[0x0][0xb18] ;  /* 0x0002c600ff187b82 */ /* 0x000e700000000a00 */
[----:B------:R-:W1:Y:S08]  /*4a40*/  LDC.64 R22, c[0x0][0xb28] ;  /* 0x0002ca00ff167b82 */ /* 0x000e700000000a00 */
[----:B------:R-:W1:Y:S01]  /*4a50*/  LDC.64 R54, c[0x0][0x8b0] ;  /* 0x00022c00ff367b82 */ /* 0x000e620000000a00 */
[----:B---3--:R-:W-:-:S07]  /*4a60*/  IMAD.IADD R32, R0, 0x1, R32 ;  /* 0x0000000100207824 */ /* 0x008fce00078e0220 */
[----:B------:R-:W3:Y:S08]  /*4a70*/  LDC.64 R52, c[0x0][0x8a8] ;  /* 0x00022a00ff347b82 */ /* 0x000ef00000000a00 */
[----:B--2-4-:R-:W1:Y:S02]  /*4a80*/  LDC R62, c[0x0][0x374] ;  /* 0x0000dd00ff3e7b82 */ /* 0x014e640000000800 */
.L_x_109:
[----:B------:R-:W-:Y:S02]  /*4a90*/  LEA R0, R73, UR48, 0x3 ;  /* 0x0000003049007c11 */ /* 0x000fe4000f8e18ff */
[----:B------:R-:W-:Y:S02]  /*4aa0*/  SHF.L.U32 R2, R67, 0x1f, RZ ;  /* 0x0000001f43027819 */ /* 0x000fe400000006ff */
[----:B-1----:R-:W-:Y:S02]  /*4ab0*/  LEA R16, R73, UR48, 0x4 ;  /* 0x0000003049107c11 */ /* 0x002fe4000f8e20ff */
[----:B------:R-:W2:Y:S02]  /*4ac0*/  SYNCS.PHASECHK.TRANS64.TRYWAIT P0, [R0+URZ+0x70], R2 ;  /* 0x00007002000075a7 */ /* 0x000ea400080011ff */
[----:B--2---:R-:W-:Y:S05]  /*4ad0*/  @!P0 BRA `(.L_x_79) ;  /* 0x0000002800848947 */ /* 0x004fea0003800000 */
.L_x_149:
[----:B------:R-:W4:Y:S01]  /*4ae0*/  LDC.64 R10, c[0x0][0xb10] ;  /* 0x0002c400ff0a7b82 */ /* 0x000f220000000a00 */
[----:B------:R-:W3:Y:S01]  /*4af0*/  LDS.128 R16, [R16+0x100] ;  /* 0x0001000010107984 */ /* 0x000ee20000000c00 */
[----:B-1----:R-:W-:Y:S01]  /*4b00*/  ISETP.NE.AND P1, PT, R27, 0x1, PT ;  /* 0x000000011b00780c */ /* 0x002fe20003f25270 */
[----:B--2---:R-:W-:Y:S01]  /*4b10*/  VIADD R0, R0, 0x80 ;  /* 0x0000008000007836 */ /* 0x004fe20000000000 */
[----:B------:R-:W-:Y:S04]  /*4b20*/  ISETP.GE.AND P0, PT, R26, 0x1, PT ;  /* 0x000000011a00780c */ /* 0x000fe80003f06270 */
[----:B------:R-:W1:Y:S01]  /*4b30*/  LDC.64 R8, c[0x0][0xb18] ;  /* 0x0002c600ff087b82 */ /* 0x000e620000000a00 */
[----:B------:R-:W-:Y:S01]  /*4b40*/  PRMT R0, RZ, 0x654, R0 ;  /* 0x00000654ff007816 */ /* 0x000fe20000000000 */
[----:B------:R-:W-:Y:S01]  /*4b50*/  @!PT LDS RZ, [RZ] ;  /* 0x00000000fffff984 */ /* 0x000fe20000000800 */
[----:B------:R-:W-:Y:S01]  /*4b60*/  @!PT LDS RZ, [RZ] ;  /* 0x00000000fffff984 */ /* 0x000fe20000000800 */
[----:B------:R-:W-:Y:S01]  /*4b70*/  @!PT LDS RZ, [RZ] ;  /* 0x00000000fffff984 */ /* 0x000fe20000000800 */
[----:B------:R-:W-:Y:S01]  /*4b80*/  @!PT LDS RZ, [RZ] ;  /* 0x00000000fffff984 */ /* 0x000fe20000000800 */
[----:B------:R2:W-:Y:S06]  /*4b90*/  MEMBAR.ALL.CTA ;  /* 0x0000000000007992 */ /* 0x0005ec0000008000 */
[----:B--2---:R-:W2:Y:S01]  /*4ba0*/  FENCE.VIEW.ASYNC.S ;  /* 0x00000000000073c6 */ /* 0x004ea20000000000 */
[----:B------:R-:W1:Y:S08]  /*4bb0*/  @!P1 LDC R12, c[0x0][0xb20] ;  /* 0x0002c800ff0c9b82 */ /* 0x000e700000000800 */
[----:B------:R-:W1:Y:S01]  /*4bc0*/  @!P1 LDC R7, c[0x0][0xb0c] ;  /* 0x0002c300ff079b82 */ /* 0x000e620000000800 */
[----:B--2---:R2:W-:Y:S01]  /*4bd0*/  SYNCS.ARRIVE.TRANS64.RED.A1T0 RZ, [R0+URZ], RZ ;  /* 0x000000ff00ff79a7 */ /* 0x0045e200081004ff */
[----:B---3--:R-:W-:Y:S04]  /*4be0*/  LOP3.LUT P4, RZ, R18, 0x1, RZ, 0xc0, !PT ;  /* 0x0000000112ff7812 */ /* 0x008fe8000788c0ff */
[----:B------:R-:W-:Y:S09]  /*4bf0*/  P2R R71, PR, RZ, 0x10 ;  /* 0x00000010ff477803 */ /* 0x000ff20000000000 */
[----:B------:R-:W-:Y:S02]  /*4c00*/  @P4 MOV R30, R16 ;  /* 0x00000010001e4202 */ /* 0x000fe40000000f00 */
[----:B------:R-:W-:Y:S01]  /*4c10*/  @P4 LOP3.LUT R29, R17, 0xffff, RZ, 0xc0, !PT ;  /* 0x0000ffff111d4812 */ /* 0x000fe200078ec0ff */
[----:B--2-4-:R-:W-:Y:S06]  /*4c20*/  @!P0 BRA `(.L_x_80) ;  /* 0x0000000000a48947 */ /* 0x014fec0003800000 */
[----:B------:R-:W-:Y:S01]  /*4c30*/  IMAD.HI.U32 R0, R62, R25, RZ ;  /* 0x000000193e007227 */ /* 0x000fe200078e00ff */
[----:B------:R-:W-:Y:S02]  /*4c40*/  ISETP.NE.AND P0, PT, R24, 0x1, PT ;  /* 0x000000011800780c */ /* 0x000fe40003f05270 */
[----:B------:R-:W-:Y:S01]  /*4c50*/  ISETP.NE.AND P2, PT, R26, 0x1, PT ;  /* 0x000000011a00780c */ /* 0x000fe20003f45270 */
[----:B------:R-:W-:Y:S01]  /*4c60*/  IMAD.HI.U32 R4, R63, R56, RZ ;  /* 0x000000383f047227 */ /* 0x000fe200078e00ff */
[----:B------:R-:W-:Y:S02]  /*4c70*/  SHF.R.U32.HI R0, RZ, R61, R0 ;  /* 0x0000003dff007219 */ /* 0x000fe40000011600 */
[----:B------:R-:W-:Y:S01]  /*4c80*/  ISETP.NE.AND P3, PT, R28, 0x1, PT ;  /* 0x000000011c00780c */ /* 0x000fe20003f65270 */
[----:B------:R-:W-:Y:S01]  /*4c90*/  IMAD.HI.U32 R6, R29, R25, RZ ;  /* 0x000000191d067227 */ /* 0x000fe200078e00ff */
[-C--:B------:R-:W-:Y:S02]  /*4ca0*/  SHF.R.U32.HI R4, RZ, R57.reuse, R4 ;  /* 0x00000039ff047219 */ /* 0x080fe40000011604 */
[----:B------:R-:W-:Y:S01]  /*4cb0*/  SEL R0, R62, R0, !P0 ;  /* 0x000000003e007207 */ /* 0x000fe20004000000 */
[----:B------:R-:W-:Y:S01]  /*4cc0*/  IMAD.HI.U32 R5, R30, R56, RZ ;  /* 0x000000381e057227 */ /* 0x000fe200078e00ff */
[----:B------:R-:W-:Y:S03]  /*4cd0*/  SEL R4, R63, R4, !P3 ;  /* 0x000000043f047207 */ /* 0x000fe60005800000 */
[-C--:B------:R-:W-:Y:S01]  /*4ce0*/  IMAD.HI.U32 R3, R0, R22.reuse, RZ ;  /* 0x0000001600037227 */ /* 0x080fe200078e00ff */
[----:B------:R-:W-:Y:S03]  /*4cf0*/  SHF.R.U32.HI R5, RZ, R57, R5 ;  /* 0x00000039ff057219 */ /* 0x000fe60000011605 */
[----:B------:R-:W-:Y:S01]  /*4d00*/  IMAD.HI.U32 R2, R4, R22, RZ ;  /* 0x0000001604027227 */ /* 0x000fe200078e00ff */
[----:B------:R-:W-:Y:S02]  /*4d10*/  @P2 SHF.R.U32.HI R0, RZ, R23, R3 ;  /* 0x00000017ff002219 */ /* 0x000fe40000011603 */
[----:B------:R-:W-:Y:S02]  /*4d20*/  SHF.R.U32.HI R3, RZ, R61, R6 ;  /* 0x0000003dff037219 */ /* 0x000fe40000011606 */
[----:B------:R-:W-:Y:S01]  /*4d30*/  @P2 SHF.R.U32.HI R4, RZ, R23, R2 ;  /* 0x00000017ff042219 */ /* 0x000fe20000011602 */
[----:B------:R-:W-:Y:S01]  /*4d40*/  IMAD R0, R26, R0, RZ ;  /* 0x000000001a007224 */ /* 0x000fe200078e02ff */
[----:B------:R-:W-:Y:S02]  /*4d50*/  SEL R3, R29, R3, !P0 ;  /* 0x000000031d037207 */ /* 0x000fe40004000000 */
[----:B------:R-:W-:Y:S01]  /*4d60*/  SEL R2, R30, R5, !P3 ;  /* 0x000000051e027207 */ /* 0x000fe20005800000 */
[----:B------:R-:W-:Y:S01]  /*4d70*/  IMAD R5, R26, R4, RZ ;  /* 0x000000041a057224 */ /* 0x000fe200078e02ff */
[C---:B------:R-:W-:Y:S01]  /*4d80*/  ISETP.GE.AND P0, PT, R3.reuse, R0, PT ;  /* 0x000000000300720c */ /* 0x040fe20003f06270 */
[C---:B------:R-:W-:Y:S03]  /*4d90*/  IMAD.HI.U32 R0, R3.reuse, R22, RZ ;  /* 0x0000001603007227 */ /* 0x040fe600078e00ff */
[C---:B------:R-:W-:Y:S02]  /*4da0*/  ISETP.GE.OR P0, PT, R2.reuse, R5, P0 ;  /* 0x000000050200720c */ /* 0x040fe40000706670 */
[----:B------:R-:W-:Y:S04]  /*4db0*/  SHF.R.U32.HI R0, RZ, R23, R0 ;  /* 0x00000017ff007219 */ /* 0x000fe80000011600 */
[C---:B------:R-:W-:Y:S05]  /*4dc0*/  SEL R6, R3.reuse, R0, !P2 ;  /* 0x0000000003067207 */ /* 0x040fea0005000000 */
        /* <DEDUP_REMOVED lines=14> */
[----:B------:R-:W-:Y:S07]  /*4eb0*/  IMAD R29, R3, R24, R29 ;  /* 0x00000018031d7224 */ /* 0x000fee00078e021d */
.L_x_80:
[----:B-1----:R-:W-:Y:S01]  /*4ec0*/  @!P1 ISETP.NE.AND P0, PT, R8, 0x1, PT ;  /* 0x000000010800980c */ /* 0x002fe20003f05270 */
[----:B------:R-:W-:Y:S01]  /*4ed0*/  @!P1 IMAD.HI.U32 R0, R30, R10, RZ ;  /* 0x0000000a1e009227 */ /* 0x000fe200078e00ff */
[----:B------:R-:W-:Y:S01]  /*4ee0*/  @!P1 ISETP.NE.AND P2, PT, R7, 0x1, PT ;  /* 0x000000010700980c */ /* 0x000fe20003f45270 */
[----:B------:R-:W-:Y:S01]  /*4ef0*/  ULOP3.LUT UP0, URZ, UR52, 0x1b0, URZ, 0xc0, !UPT ;  /* 0x000001b034ff7892 */ /* 0x000fe2000f80c0ff */
[----:B------:R-:W-:Y:S01]  /*4f00*/  R2UR UR42, R21 ;  /* 0x00000000152a72ca */ /* 0x000fe200000e0000 */
[----:B------:R-:W-:Y:S01]  /*4f10*/  @!P1 IMAD.HI.U32 R2, R29, R9, RZ ;  /* 0x000000091d029227 */ /* 0x000fe200078e00ff */
[----:B------:R-:W-:Y:S02]  /*4f20*/  @!P1 SHF.R.U32.HI R0, RZ, R11, R0 ;  /* 0x0000000bff009219 */ /* 0x000fe40000011600 */
[----:B------:R-:W-:Y:S01]  /*4f30*/  R2UR UR41, R20 ;  /* 0x00000000142972ca */ /* 0x000fe200000e0000 */
[----:B------:R-:W-:Y:S01]  /*4f40*/  VIADD R73, R73, 0x1 ;  /* 0x0000000149497836 */ /* 0x000fe20000000000 */
[----:B------:R-:W-:Y:S02]  /*4f50*/  @!P1 SHF.R.U32.HI R2, RZ, R12, R2 ;  /* 0x0000000cff029219 */ /* 0x000fe40000011602 */
[----:B------:R-:W-:Y:S02]  /*4f60*/  @!P1 SEL R3, R30, R0, !P2 ;  /* 0x000000001e039207 */ /* 0x000fe40005000000 */
[----:B------:R-:W-:Y:S02]  /*4f70*/  @!P1 SEL R2, R29, R2, !P0 ;  /* 0x000000021d029207 */ /* 0x000fe40004000000 */
[----:B------:R-:W-:Y:S01]  /*4f80*/  @P4 SHF.R.U32.HI R66, RZ, 0x10, R17 ;  /* 0x00000010ff424819 */ /* 0x000fe20000011611 */
[----:B------:R-:W-:Y:S02]  /*4f90*/  USHF.L.U32 UR42, UR42, 0x6, URZ ;  /* 0x000000062a2a7899 */ /* 0x000fe400080006ff */
[----:B------:R-:W-:Y:S02]  /*4fa0*/  @!P1 IMAD.IADD R0, R2, 0x1, -R3 ;  /* 0x0000000102009824 */ /* 0x000fe400078e0a03 */
[----:B------:R-:W-:Y:S01]  /*4fb0*/  @!P1 IMAD.IADD R2, R3, 0x1, -R2 ;  /* 0x0000000103029824 */ /* 0x000fe200078e0a02 */
[----:B------:R-:W-:Y:S01]  /*4fc0*/  USHF.L.U32 UR41, UR41, 0x6, URZ ;  /* 0x0000000629297899 */ /* 0x000fe200080006ff */
[----:B------:R-:W-:Y:S02]  /*4fd0*/  @!P1 IMAD R30, R0, R7, R30 ;  /* 0x00000007001e9224 */ /* 0x000fe400078e021e */
[----:B------:R-:W-:Y:S01]  /*4fe0*/  @!P1 IMAD R29, R2, R8, R29 ;  /* 0x00000008021d9224 */ /* 0x000fe200078e021d */
[----:B------:R-:W-:Y:S08]  /*4ff0*/  BRA.U !UP0, `(.L_x_81) ;  /* 0x00000001087c7547 */ /* 0x000ff0000b800000 */
[----:B------:R-:W1:Y:S01]  /*5000*/  LDCU.64 UR8, c[0x4][0x80] ;  /* 0x01001000ff0877ac */ /* 0x000e620008000a00 */
[----:B------:R-:W-:Y:S01]  /*5010*/  MOV R2, 0x0 ;  /* 0x0000000000027802 */ /* 0x000fe20000000f00 */
[----:B------:R-:W-:Y:S02]  /*5020*/  HFMA2 R12, -RZ, RZ, 0, 5.9604644775390625e-08 ;  /* 0x00000001ff0c7431 */ /* 0x000fe400000001ff */
[----:B------:R-:W-:Y:S01]  /*5030*/  IMAD.MOV.U32 R8, RZ, RZ, 0x70 ;  /* 0x00000070ff087424 */ /* 0x000fe200078e00ff */
[----:B------:R2:W3:Y:S01]  /*5040*/  LDC.64 R14, c[0x4][R2] ;  /* 0x01000000020e7b82 */ /* 0x0004e20000000a00 */
[----:B------:R-:W4:Y:S01]  /*5050*/  LDCU.64 UR6, c[0x4][0x88] ;  /* 0x01001100ff0677ac */ /* 0x000f220008000a00 */
[----:B------:R-:W-:Y:S01]  /*5060*/  IMAD.MOV.U32 R13, RZ, RZ, RZ ;  /* 0x000000ffff0d7224 */ /* 0x000fe200078e00ff */
[----:B------:R-:W2:Y:S01]  /*5070*/  LDCU.64 UR4, c[0x4][0x8] ;  /* 0x01000100ff0477ac */ /* 0x000ea20008000a00 */
[----:B-1----:R-:W-:Y:S01]  /*5080*/  MOV R5, UR9 ;  /* 0x0000000900057c02 */ /* 0x002fe20008000f00 */
[----:B------:R-:W-:Y:S01]  /*5090*/  IMAD.U32 R4, RZ, RZ, UR8 ;  /* 0x00000008ff047e24 */ /* 0x000fe2000f8e00ff */
[----:B----4-:R-:W-:Y:S01]  /*50a0*/  MOV R7, UR7 ;  /* 0x0000000700077c02 */ /* 0x010fe20008000f00 */
[----:B------:R-:W-:Y:S01]  /*50b0*/  IMAD.U32 R6, RZ, RZ, UR6 ;  /* 0x00000006ff067e24 */ /* 0x000fe2000f8e00ff */
[----:B--2---:R-:W-:Y:S01]  /*50c0*/  MOV R11, UR5 ;  /* 0x00000005000b7c02 */ /* 0x004fe20008000f00 */
[----:B------:R-:W-:Y:S02]  /*50d0*/  IMAD.U32 R10, RZ, RZ, UR4 ;  /* 0x00000004ff0a7e24 */ /* 0x000fe4000f8e00ff */
[----:B------:R-:W-:Y:S07]  /*50e0*/  LEPC R20, `(.L_x_82) ;  /* 0x000000001014794e */ /* 0x000fee0000000000 */
[----:B---3-5:R-:W-:Y:S05]  /*50f0*/  CALL.ABS.NOINC R14 ;  /* 0x000000000e007343 */ /* 0x028fea0003c00000 */
.L_x_82:
[----:B------:R-:W1:Y:S01]  /*5100*/  LDCU.64 UR8, c[0x4][0x80] ;  /* 0x01001000ff0877ac */ /* 0x000e620008000a00 */
[----:B------:R-:W2:Y:S01]  /*5110*/  LDC.64 R2, c[0x4][R2] ;  /* 0x0100000002027b82 */ /* 0x000ea20000000a00 */
[----:B------:R-:W-:Y:S02]  /*5120*/  HFMA2 R12, -RZ, RZ, 0, 5.9604644775390625e-08 ;  /* 0x00000001ff0c7431 */ /* 0x000fe400000001ff */
[----:B------:R-:W-:Y:S02]  /*5130*/  IMAD.MOV.U32 R8, RZ, RZ, 0x70 ;  /* 0x00000070ff087424 */ /* 0x000fe400078e00ff */
[----:B------:R-:W-:Y:S01]  /*5140*/  IMAD.MOV.U32 R13, RZ, RZ, RZ ;  /* 0x000000ffff0d7224 */ /* 0x000fe200078e00ff */
[----:B------:R-:W3:Y:S01]  /*5150*/  LDCU.64 UR6, c[0x4][0x88] ;  /* 0x01001100ff0677ac */ /* 0x000ee20008000a00 */
[----:B------:R-:W4:Y:S01]  /*5160*/  LDCU.64 UR4, c[0x4][0x8] ;  /* 0x01000100ff0477ac */ /* 0x000f220008000a00 */
[----:B-1----:R-:W-:Y:S02]  /*5170*/  MOV R4, UR8 ;  /* 0x0000000800047c02 */ /* 0x002fe40008000f00 */
[----:B------:R-:W-:Y:S02]  /*5180*/  MOV R5, UR9 ;  /* 0x0000000900057c02 */ /* 0x000fe40008000f00 */
[----:B---3--:R-:W-:Y:S01]  /*5190*/  MOV R7, UR7 ;  /* 0x0000000700077c02 */ /* 0x008fe20008000f00 */
[----:B------:R-:W-:Y:S01]  /*51a0*/  IMAD.U32 R6, RZ, RZ, UR6 ;  /* 0x00000006ff067e24 */ /* 0x000fe2000f8e00ff */
[----:B----4-:R-:W-:Y:S01]  /*51b0*/  MOV R11, UR5 ;  /* 0x00000005000b7c02 */ /* 0x010fe20008000f00 */
[----:B------:R-:W-:Y:S02]  /*51c0*/  IMAD.U32 R10, RZ, RZ, UR4 ;  /* 0x00000004ff0a7e24 */ /* 0x000fe4000f8e00ff */
[----:B------:R-:W-:Y:S07]  /*51d0*/  LEPC R20, `(.L_x_81) ;  /* 0x000000001014794e */ /* 0x000fee0000000000 */
[----:B--2---:R-:W-:Y:S05]  /*51e0*/  CALL.ABS.NOINC R2 ;  /* 0x0000000002007343 */ /* 0x004fea0003c00000 */
.L_x_81:
[----:B------:R-:W-:Y:S01]  /*51f0*/  ISETP.NE.U32.AND P4, PT, R54, RZ, PT ;  /* 0x000000ff3600720c */ /* 0x000fe20003f85070 */
[----:B------:R-:W-:Y:S01]  /*5200*/  UISETP.NE.AND UP2, UPT, UR53, URZ, UPT ;  /* 0x000000ff3500728c */ /* 0x000fe2000bf45270 */
[----:B------:R-:W-:Y:S01]  /*5210*/  ISETP.NE.U32.AND P2, PT, RZ, UR38, PT ;  /* 0x00000026ff007c0c */ /* 0x000fe2000bf45070 */
[----:B------:R-:W-:Y:S01]  /*5220*/  UISETP.NE.U32.AND UP1, UPT, UR44, URZ, UPT ;  /* 0x000000ff2c00728c */ /* 0x000fe2000bf25070 */
[----:B------:R-:W-:Y:S01]  /*5230*/  ISETP.NE.AND.EX P4, PT, R55, RZ, PT, P4 ;  /* 0x000000ff3700720c */ /* 0x000fe20003f85340 */
[----:B------:R-:W-:Y:S01]  /*5240*/  UPLOP3.LUT UP0, UPT, UPT, UPT, UPT, 0x40, 0x4 ;  /* 0x000000000004789c */ /* 0x000fe20003f0e870 */
[----:B------:R-:W-:Y:S01]  /*5250*/  ISETP.NE.AND.EX P2, PT, RZ, UR39, PT, P2 ;  /* 0x00000027ff007c0c */ /* 0x000fe2000bf45320 */
[----:B------:R-:W-:Y:S01]  /*5260*/  UISETP.NE.AND.EX UP1, UPT, UR45, URZ, UPT, UP1 ;  /* 0x000000ff2d00728c */ /* 0x000fe2000bf25310 */
[----:B------:R-:W-:Y:S04]  /*5270*/  PLOP3.LUT P1, PT, PT, PT, UP2, 0x80, 0x8 ;  /* 0x000000000008781c */ /* 0x000fe80003f2f028 */
[----:B------:R-:W-:Y:S06]  /*5280*/  @UP2 UPLOP3.LUT UP0, UPT, UPT, UPT, UP1, 0x80, 0x8 ;  /* 0x000000000008289c */ /* 0x000fec0003f0f010 */
[----:B------:R-:W-:Y:S01]  /*5290*/  PLOP3.LUT P0, PT, PT, PT, UP0, 0x80, 0x8 ;  /* 0x000000000008781c */ /* 0x000fe20003f0f008 */
[----:B------:R-:W-:Y:S01]  /*52a0*/  @!UPT UIADD3 URZ, UPT, UPT, URZ, URZ, URZ ;  /* 0x000000fffffff290 */ /* 0x000fe2000fffe0ff */
[----:B------:R-:W-:Y:S11]  /*52b0*/  BRA.U !UP1, `(.L_x_83) ;  /* 0x0000000109387547 */ /* 0x000ff6000b800000 */
[----:B------:R-:W-:Y:S01]  /*52c0*/  UISETP.NE.U32.AND UP0, UPT, UR38, URZ, UPT ;  /* 0x000000ff2600728c */ /* 0x000fe2000bf05070 */
[----:B------:R-:W-:Y:S02]  /*52d0*/  HFMA2 R0, -RZ, RZ, 0, 5.9604644775390625e-08 ;  /* 0x00000001ff007431 */ /* 0x000fe400000001ff */
[----:B------:R-:W-:Y:S01]  /*52e0*/  IMAD.MOV.U32 R60, RZ, RZ, 0x1 ;  /* 0x00000001ff3c7424 */ /* 0x000fe200078e00ff */
[----:B------:R-:W-:Y:S06]  /*52f0*/  UISETP.NE.AND.EX UP0, UPT, UR39, URZ, UPT, UP0 ;  /* 0x000000ff2700728c */ /* 0x000fec000bf05300 */
[----:B------:R-:W-:Y:S05]  /*5300*/  PLOP3.LUT P3, PT, PT, PT, UP0, 0x80, 0x8 ;  /* 0x000000000008781c */ /* 0x000fea0003f6f008 */
[----:B------:R-:W1:Y:S01]  /*5310*/  @UP0 LDCU.64 UR6, c[0x0][0x888] ;  /* 0x00011100ff0607ac */ /* 0x000e620008000a00 */
[----:B------:R-:W-:Y:S07]  /*5320*/  @UP0 UIMAD UR4, UR36, UR44, URZ ;  /* 0x0000002c240402a4 */ /* 0x000fee000f8e02ff */
[----:B------:R-:W-:Y:S01]  /*5330*/  @!P3 PRMT R60, R0, 0x7610, R60 ;  /* 0x00007610003cb816 */ /* 0x000fe2000000003c */
[----:B-1----:R-:W-:Y:S03]  /*5340*/  @UP0 UIMAD.WIDE UR6, UR4, 0x4, UR6 ;  /* 0x00000004040608a5 */ /* 0x002fe6000f8e0206 */
[----:B------:R-:W1:Y:S03]  /*5350*/  @!UP0 LDCU UR4, c[0x0][0x880] ;  /* 0x00011000ff0487ac */ /* 0x000e660008000800 */
[----:B------:R-:W-:Y:S01]  /*5360*/  IMAD.U32 R2, RZ, RZ, UR6 ;  /* 0x00000006ff027e24 */ /* 0x000fe2000f8e00ff */
[----:B------:R-:W-:Y:S05]  /*5370*/  MOV R3, UR7 ;  /* 0x0000000700037c02 */ /* 0x000fea0008000f00 */
[----:B-----5:R2:W5:Y:S02]  /*5380*/  @P3 LDG.E R35, desc[UR46][R2.64] ;  /* 0x0000002e02233981 */ /* 0x020564000c1e1900 */
[----:B-12---:R-:W-:Y:S02]  /*5390*/  @!P3 IMAD.U32 R35, RZ, RZ, UR4 ;  /* 0x00000004ff23be24 */ /* 0x006fe4000f8e00ff */
.L_x_83:
[----:B------:R-:W-:Y:S05]  /*53a0*/  @!P4 BRA `(.L_x_84) ;  /* 0x000000000020c947 */ /* 0x000fea0003800000 */
[----:B------:R-:W-:Y:S04]  /*53b0*/  ISETP.NE.U32.AND P3, PT, R52, RZ, PT ;  /* 0x000000ff3400720c */ /* 0x000fe80003f65070 */
[----:B------:R-:W-:Y:S11]  /*53c0*/  ISETP.NE.AND.EX P3, PT, R53, RZ, PT, P3 ;  /* 0x000000ff3500720c */ /* 0x000ff60003f65330 */
[----:B------:R-:W-:Y:S02]  /*53d0*/  @!UPT UIADD3 URZ, UPT, UPT, URZ, URZ, URZ ;  /* 0x000000fffffff290 */ /* 0x000fe4000fffe0ff */
[----:B------:R-:W1:Y:S01]  /*53e0*/  @P3 LDC.64 R2, c[0x0][0x8a8] ;  /* 0x00022a00ff023b82 */ /* 0x000e620000000a00 */
[----:B------:R-:W-:Y:S04]  /*53f0*/  @P3 IMAD R0, R54, UR36, RZ ;  /* 0x0000002436003c24 */ /* 0x000fe8000f8e02ff */
[----:B-1----:R-:W-:Y:S05]  /*5400*/  @P3 IMAD.WIDE R2, R0, 0x4, R2 ;  /* 0x0000000400023825 */ /* 0x002fea00078e0202 */
[----:B-----5:R1:W5:Y:S02]  /*5410*/  @P3 LDG.E R33, desc[UR46][R2.64] ;  /* 0x0000002e02213981 */ /* 0x020364000c1e1900 */
[----:B-1----:R-:W2:Y:S02]  /*5420*/  @!P3 LDC R33, c[0x0][0x8a0] ;  /* 0x00022800ff21bb82 */ /* 0x002ea40000000800 */
.L_x_84:
[----:B-----5:R-:W-:Y:S01]  /*5430*/  FSETP.NEU.AND P3, PT, R35, RZ, PT ;  /* 0x000000ff2300720b */ /* 0x020fe20003f6d000 */
[----:B------:R-:W-:Y:S01]  /*5440*/  IMAD.U32 R2, RZ, RZ, UR56 ;  /* 0x00000038ff027e24 */ /* 0x000fe2000f8e00ff */
[----:B------:R-:W-:Y:S01]  /*5450*/  SEL R5, RZ, 0xffffffff, P2 ;  /* 0xffffffffff057807 */ /* 0x000fe20001000000 */
[----:B------:R-:W-:Y:S01]  /*5460*/  ULOP3.LUT UR4, UR51, 0x1, URZ, 0x3c, !UPT ;  /* 0x0000000133047892 */ /* 0x000fe2000f8e3cff */
[----:B------:R-:W-:Y:S01]  /*5470*/  @P1 LOP3.LUT P2, RZ, R60, 0xff, RZ, 0xc0, !PT ;  /* 0x000000ff3cff1812 */ /* 0x000fe2000784c0ff */
[----:B------:R-:W-:Y:S01]  /*5480*/  BSSY B1, `(.L_x_85) ;  /* 0x000003d000017945 */ /* 0x000fe20003800000 */
[----:B------:R-:W-:Y:S01]  /*5490*/  @P1 SEL R0, RZ, 0xffffffff, P3 ;  /* 0xffffffffff001807 */ /* 0x000fe20001800000 */
[----:B------:R-:W-:Y:S01]  /*54a0*/  IMAD.MOV.U32 R47, RZ, RZ, 0x1 ;  /* 0x00000001ff2f7424 */ /* 0x000fe200078e00ff */
[----:B------:R-:W-:Y:S01]  /*54b0*/  LEA R2, R2, UR48, 0x3 ;  /* 0x0000003002027c11 */ /* 0x000fe2000f8e18ff */
[----:B------:R-:W-:Y:S01]  /*54c0*/  IMAD.U32 R45, RZ, RZ, UR4 ;  /* 0x00000004ff2d7e24 */ /* 0x000fe2000f8e00ff */
[----:B------:R-:W-:Y:S01]  /*54d0*/  @P0 SEL R0, R5, R0, !P2 ;  /* 0x0000000005000207 */ /* 0x000fe20005000000 */
[----:B------:R-:W-:Y:S01]  /*54e0*/  IMAD.U32 R46, RZ, RZ, UR56 ;  /* 0x00000038ff2e7e24 */ /* 0x000fe2000f8e00ff */
[C---:B------:R-:W-:Y:S02]  /*54f0*/  LEA R44, R31.reuse, UR48, 0x3 ;  /* 0x000000301f2c7c11 */ /* 0x040fe4000f8e18ff */
[----:B------:R-:W-:Y:S02]  /*5500*/  CS2R R50, SRZ ;  /* 0x0000000000327805 */ /* 0x000fe4000001ff00 */
[----:B------:R-:W-:Y:S02]  /*5510*/  @P1 LOP3.LUT R0, R0, 0x1, RZ, 0xc0, !PT ;  /* 0x0000000100001812 */ /* 0x000fe400078ec0ff */
[----:B------:R-:W-:Y:S02]  /*5520*/  CS2R R48, SRZ ;  /* 0x0000000000307805 */ /* 0x000fe4000001ff00 */
[----:B------:R-:W-:Y:S02]  /*5530*/  SHF.L.U32 R3, R68, 0x1f, RZ ;  /* 0x0000001f44037819 */ /* 0x000fe400000006ff */
[----:B------:R-:W-:Y:S02]  /*5540*/  CS2R R42, SRZ ;  /* 0x00000000002a7805 */ /* 0x000fe4000001ff00 */
[----:B------:R-:W-:Y:S02]  /*5550*/  ISETP.NE.U32.OR P5, PT, R0, 0x1, !P1 ;  /* 0x000000010000780c */ /* 0x000fe40004fa5470 */
[----:B------:R-:W-:Y:S02]  /*5560*/  CS2R R40, SRZ ;  /* 0x0000000000287805 */ /* 0x000fe4000001ff00 */
[----:B------:R-:W-:Y:S02]  /*5570*/  PLOP3.LUT P2, PT, PT, PT, UP1, 0x80, 0x8 ;  /* 0x000000000008781c */ /* 0x000fe40003f4f018 */
[----:B------:R-:W-:Y:S02]  /*5580*/  LEA.HI R34, R31, R31, RZ, 0x1 ;  /* 0x0000001f1f227211 */ /* 0x000fe400078f08ff */
[----:B------:R-:W-:Y:S02]  /*5590*/  LOP3.LUT P4, R72, R60, 0xff, RZ, 0xc0, !PT ;  /* 0x000000ff3c487812 */ /* 0x000fe4000788c0ff */
[----:B------:R-:W-:Y:S02]  /*55a0*/  SEL R4, RZ, 0xffffffff, P3 ;  /* 0xffffffffff047807 */ /* 0x000fe40001800000 */
[----:B------:R-:W-:Y:S02]  /*55b0*/  P2R R74, PR, RZ, 0x20 ;  /* 0x00000020ff4a7803 */ /* 0x000fe40000000000 */
[----:B------:R-:W-:Y:S03]  /*55c0*/  @P5 SHF.L.U32 R0, R45, 0x1f, RZ ;  /* 0x0000001f2d005819 */ /* 0x000fe600000006ff */
[----:B------:R-:W-:Y:S01]  /*55d0*/  @P2 SEL R4, R5, R4, !P4 ;  /* 0x0000000405042207 */ /* 0x000fe20006000000 */
[----:B------:R1:W3:Y:S03]  /*55e0*/  @P5 SYNCS.PHASECHK.TRANS64.TRYWAIT P1, [R2+URZ+0x30], R0 ;  /* 0x00003000020055a7 */ /* 0x0002e600080211ff */
[----:B------:R-:W-:Y:S04]  /*55f0*/  LOP3.LUT R4, R4, 0x1, RZ, 0xc0, !PT ;  /* 0x0000000104047812 */ /* 0x000fe800078ec0ff */
[----:B------:R-:W-:Y:S04]  /*5600*/  ISETP.NE.U32.AND P2, PT, R4, 0x1, PT ;  /* 0x000000010400780c */ /* 0x000fe80003f45070 */
[----:B------:R-:W-:Y:S01]  /*5610*/  P2R R76, PR, RZ, 0x4 ;  /* 0x00000004ff4c7803 */ /* 0x000fe20000000000 */
[----:B------:R4:W2:Y:S01]  /*5620*/  SYNCS.PHASECHK.TRANS64.TRYWAIT P0, [R44+URZ+0x90], R3 ;  /* 0x000090032c0075a7 */ /* 0x0008a200080011ff */
[C---:B-1----:R-:W-:Y:S01]  /*5630*/  IMAD.SHL.U32 R0, R34.reuse, 0x20, RZ ;  /* 0x0000002022007824 */ /* 0x042fe200078e00ff */
[----:B------:R-:W-:Y:S04]  /*5640*/  LOP3.LUT R34, R34, 0xffe, RZ, 0xc0, !PT ;  /* 0x00000ffe22227812 */ /* 0x000fe800078ec0ff */
[----:B------:R-:W-:Y:S01]  /*5650*/  LOP3.LUT R0, R0, 0xffffffc0, RZ, 0xc0, !PT ;  /* 0xffffffc000007812 */ /* 0x000fe200078ec0ff */
[----:B------:R-:W-:Y:S04]  /*5660*/  IMAD.IADD R34, R31, 0x1, -R34 ;  /* 0x000000011f227824 */ /* 0x000fe800078e0a22 */
[----:B------:R-:W-:Y:S04]  /*5670*/  IMAD.IADD R0, R32, 0x1, R0 ;  /* 0x0000000120007824 */ /* 0x000fe800078e0200 */
[----:B------:R-:W-:Y:S01]  /*5680*/  IMAD R34, R34, 0x100000, R0 ;  /* 0x0010000022227824 */ /* 0x000fe200078e0200 */
[----:B---3--:R-:W-:Y:S01]  /*5690*/  @P5 SEL R47, RZ, 0x1, !P1 ;  /* 0x00000001ff2f5807 */ /* 0x008fe20004800000 */
[----:B----4-:R-:W-:Y:S06]  /*56a0*/  @!P5 BRA `(.L_x_86) ;  /* 0x000000000068d947 */ /* 0x010fec0003800000 */
[----:B------:R-:W-:Y:S01]  /*56b0*/  HFMA2 R43, -RZ, RZ, 0, 0 ;  /* 0x00000000ff2b7431 */ /* 0x000fe200000001ff */
[----:B------:R-:W-:Y:S01]  /*56c0*/  ISETP.NE.AND P1, PT, R47, RZ, PT ;  /* 0x000000ff2f00720c */ /* 0x000fe20003f25270 */
[----:B------:R-:W-:Y:S01]  /*56d0*/  IMAD.U32 R0, RZ, RZ, UR56 ;  /* 0x00000038ff007e24 */ /* 0x000fe2000f8e00ff */
[----:B------:R-:W-:Y:S11]  /*56e0*/  BSSY B0, `(.L_x_87) ;  /* 0x0000005000007945 */ /* 0x000ff60003800000 */
[----:B------:R-:W-:Y:S05]  /*56f0*/  @P1 BRA `(.L_x_88) ;  /* 0x00000000000c1947 */ /* 0x000fea0003800000 */
[----:B------:R-:W-:Y:S04]  /*5700*/  SHF.L.U32 R4, R45, 0x1f, RZ ;  /* 0x0000001f2d047819 */ /* 0x000fe800000006ff */
[----:B------:R-:W1:Y:S02]  /*5710*/  SYNCS.PHASECHK.TRANS64.TRYWAIT P1, [R2+URZ+0x30], R4 ;  /* 0x00003004020075a7 */ /* 0x000e6400080211ff */
[----:B-1----:R-:W-:Y:S05]  /*5720*/  @!P1 BRA `(.L_x_89) ;  /* 0x0000001c00849947 */ /* 0x002fea0003800000 */
.L_x_88:
[----:B------:R-:W-:Y:S05]  /*5730*/  BSYNC B0 ;  /* 0x0000000000007941 */ /* 0x000fea0003800000 */
.L_x_87:
[----:B------:R-:W-:Y:S01]  /*5740*/  ISETP.NE.AND P1, PT, R76, RZ, PT ;  /* 0x000000ff4c00720c */ /* 0x000fe20003f25270 */
[----:B------:R-:W-:Y:S01]  /*5750*/  IMAD.MOV.U32 R42, RZ, RZ, RZ ;  /* 0x000000ffff2a7224 */ /* 0x000fe200078e00ff */
[----:B------:R-:W-:Y:S02]  /*5760*/  CS2R R40, SRZ ;  /* 0x0000000000287805 */ /* 0x000fe4000001ff00 */
[----:B------:R-:W-:Y:S02]  /*5770*/  CS2R R50, SRZ ;  /* 0x0000000000327805 */ /* 0x000fe4000001ff00 */
[----:B------:R-:W-:Y:S07]  /*5780*/  CS2R R48, SRZ ;  /* 0x0000000000307805 */ /* 0x000fee000001ff00 */
[----:B-1----:R-:W-:Y:S01]  /*5790*/  @P1 IMAD R2, R0, 0x800, R64 ;  /* 0x0000080000021824 */ /* 0x002fe200078e0240 */
[----:B------:R-:W-:Y:S05]  /*57a0*/  @P1 WARPSYNC.ALL ;  /* 0x0000000000001948 */ /* 0x000fea0003800000 */
[----:B------:R-:W-:Y:S01]  /*57b0*/  @P1 LEA R2, R2, UR48, 0x1 ;  /* 0x0000003002021c11 */ /* 0x000fe2000f8e08ff */
[----:B------:R-:W-:Y:S04]  /*57c0*/  UIADD3 UR5, UPT, UPT, UR56, 0x1, URZ ;  /* 0x0000000138057890 */ /* 0x000fe8000fffe0ff */
[----:B------:R1:W3:Y:S01]  /*57d0*/  @P1 LDSM.16.M88.4 R40, [R2+0x200] ;  /* 0x000200000228183b */ /* 0x0002e20000000200 */
[----:B------:R-:W-:Y:S01]  /*57e0*/  UISETP.NE.AND UP0, UPT, UR5, 0x3, UPT ;  /* 0x000000030500788c */ /* 0x000fe2000bf05270 */
[----:B------:R-:W-:Y:S03]  /*57f0*/  @P1 IMAD R0, R69, 0x2, R2 ;  /* 0x0000000245001824 */ /* 0x000fe600078e0202 */
[----:B------:R-:W-:Y:S02]  /*5800*/  USEL UR4, URZ, 0x1, UP0 ;  /* 0x00000001ff047887 */ /* 0x000fe40008000000 */
[----:B------:R1:W4:Y:S01]  /*5810*/  @P1 LDSM.16.M88.4 R48, [R0+0x200] ;  /* 0x000200000030183b */ /* 0x0003220000000200 */
[----:B------:R-:W-:Y:S03]  /*5820*/  USEL UR5, UR5, URZ, UP0 ;  /* 0x000000ff05057287 */ /* 0x000fe60008000000 */
[----:B------:R-:W-:Y:S03]  /*5830*/  LOP3.LUT R45, R45, UR4, RZ, 0x3c, !PT ;  /* 0x000000042d2d7c12 */ /* 0x000fe6000f8e3cff */
[----:B------:R-:W-:Y:S02]  /*5840*/  IMAD.U32 R46, RZ, RZ, UR5 ;  /* 0x00000005ff2e7e24 */ /* 0x000fe4000f8e00ff */
.L_x_86:
[----:B------:R-:W-:Y:S05]  /*5850*/  BSYNC B1 ;  /* 0x0000000000017941 */ /* 0x000fea0003800000 */
.L_x_85:
[----:B-1----:R-:W-:Y:S04]  /*5860*/  SHF.R.U32.HI R0, RZ, 0x15, R34 ;  /* 0x00000015ff007819 */ /* 0x002fe80000011622 */
[----:B------:R-:W-:Y:S01]  /*5870*/  LOP3.LUT P1, RZ, R0, 0x3, R65, 0x48, !PT ;  /* 0x0000000300ff7812 */ /* 0x000fe20007824841 */
[----:B------:R-:W-:Y:S01]  /*5880*/  @!UPT UIADD3 URZ, UPT, UPT, URZ, URZ, URZ ;  /* 0x000000fffffff290 */ /* 0x000fe2000fffe0ff */
[----:B--2---:R-:W-:Y:S11]  /*5890*/  @P0 BRA `(.L_x_90) ;  /* 0x0000000000080947 */ /* 0x004ff60003800000 */
[----:B------:R-:W1:Y:S02]  /*58a0*/  SYNCS.PHASECHK.TRANS64.TRYWAIT P0, [R44+URZ+0x90], R3 ;  /* 0x000090032c0075a7 */ /* 0x000e6400080011ff */
[----:B-1----:R-:W-:Y:S05]  /*58b0*/  @!P0 BRA `(.L_x_91) ;  /* 0x0000001c00348947 */ /* 0x002fea0003800000 */
.L_x_90:
[----:B------:R-:W-:Y:S05]  /*58c0*/  @!P1 BRA `(.L_x_92) ;  /* 0x0000000000409947 */ /* 0x000fea0003800000 */
[----:B------:R-:W2:Y:S01]  /*58d0*/  LDCU.64 UR8, c[0x4][0x70] ;  /* 0x01000e00ff0877ac */ /* 0x000ea20008000a00 */
[----:B-1----:R-:W-:Y:S01]  /*58e0*/  MOV R3, 0x0 ;  /* 0x0000000000037802 */ /* 0x002fe20000000f00 */
[----:B------:R-:W-:Y:S02]  /*58f0*/  HFMA2 R12, -RZ, RZ, 0, 5.9604644775390625e-08 ;  /* 0x00000001ff0c7431 */ /* 0x000fe400000001ff */
[----:B------:R-:W-:Y:S02]  /*5900*/  IMAD.MOV.U32 R8, RZ, RZ, 0x192 ;  /* 0x00000192ff087424 */ /* 0x000fe400078e00ff */
[----:B------:R-:W-:Y:S01]  /*5910*/  IMAD.MOV.U32 R13, RZ, RZ, RZ ;  /* 0x000000ffff0d7224 */ /* 0x000fe200078e00ff */
[----:B------:R-:W1:Y:S01]  /*5920*/  LDCU.64 UR6, c[0x4][0x78] ;  /* 0x01000f00ff0677ac */ /* 0x000e620008000a00 */
[----:B------:R-:W3:Y:S01]  /*5930*/  LDC.64 R2, c[0x4][R3] ;  /* 0x0100000003027b82 */ /* 0x000ee20000000a00 */
[----:B------:R-:W5:Y:S01]  /*5940*/  LDCU.64 UR4, c[0x4][0x10] ;  /* 0x01000200ff0477ac */ /* 0x000f620008000a00 */
[----:B--2---:R-:W-:Y:S01]  /*5950*/  MOV R5, UR9 ;  /* 0x0000000900057c02 */ /* 0x004fe20008000f00 */
[----:B------:R-:W-:Y:S01]  /*5960*/  IMAD.U32 R4, RZ, RZ, UR8 ;  /* 0x00000008ff047e24 */ /* 0x000fe2000f8e00ff */
[----:B-1----:R-:W-:Y:S01]  /*5970*/  MOV R7, UR7 ;  /* 0x0000000700077c02 */ /* 0x002fe20008000f00 */
[----:B------:R-:W-:Y:S01]  /*5980*/  IMAD.U32 R6, RZ, RZ, UR6 ;  /* 0x00000006ff067e24 */ /* 0x000fe2000f8e00ff */
[----:B-----5:R-:W-:Y:S01]  /*5990*/  MOV R11, UR5 ;  /* 0x00000005000b7c02 */ /* 0x020fe20008000f00 */
[----:B------:R-:W-:Y:S02]  /*59a0*/  IMAD.U32 R10, RZ, RZ, UR4 ;  /* 0x00000004ff0a7e24 */ /* 0x000fe4000f8e00ff */
[----:B------:R-:W-:Y:S07]  /*59b0*/  LEPC R20, `(.L_x_92) ;  /* 0x000000001014794e */ /* 0x000fee0000000000 */
[----:B---34-:R-:W-:Y:S05]  /*59c0*/  CALL.ABS.NOINC R2 ;  /* 0x0000000002007343 */ /* 0x018fea0003c00000 */
.L_x_92:
[----:B------:R-:W-:Y:S05]  /*59d0*/  WARPSYNC.ALL ;  /* 0x0000000000007948 */ /* 0x000fea0003800000 */
[----:B------:R-:W-:Y:S01]  /*59e0*/  R2UR UR4, R34 ;  /* 0x00000000220472ca */ /* 0x000fe200000e0000 */
[----:B-1-3--:R-:W-:Y:S01]  /*59f0*/  HADD2.F32 R3, -RZ, R40.H0_H0 ;  /* 0x20000028ff037230 */ /* 0x00afe20000004100 */
[----:B------:R-:W-:Y:S01]  /*5a00*/  SHF.L.U32 R75, R69, 0x1, RZ ;  /* 0x00000001454b7819 */ /* 0x000fe200000006ff */
[----:B------:R-:W-:Y:S01]  /*5a10*/  HADD2.F32 R20, -RZ, R42.H0_H0 ;  /* 0x2000002aff147230 */ /* 0x000fe20000004100 */
[----:B------:R-:W-:Y:S01]  /*5a20*/  ISETP.NE.AND P0, PT, R70, RZ, PT ;  /* 0x000000ff4600720c */ /* 0x000fe20003f05270 */
[----:B------:R-:W-:Y:S08]  /*5a30*/  BSSY.RECONVERGENT B0, `(.L_x_93) ;  /* 0x000004d000007945 */ /* 0x000ff00003800200 */
[----:B------:R-:W1:Y:S02]  /*5a40*/  LDTM.16dp256bit.x4 R4, tmem[UR4] ;  /* 0x00000004000479ee */ /* 0x000e640008120000 */
[C---:B-1----:R-:W-:Y:S01]  /*5a50*/  FMUL R0, R33.reuse, R4 ;  /* 0x0000000421007220 */ /* 0x042fe20000400000 */
[----:B------:R-:W-:Y:S02]  /*5a60*/  HADD2.F32 R4, -RZ, R40.H1_H1 ;  /* 0x30000028ff047230 */ /* 0x000fe40000004100 */
[----:B------:R-:W-:Y:S01]  /*5a70*/  FMUL R2, R33, R5 ;  /* 0x0000000521027220 */ /* 0x000fe20000400000 */
[--C-:B------:R-:W-:Y:S02]  /*5a80*/  HADD2.F32 R5, -RZ, R41.reuse.H0_H0 ;  /* 0x20000029ff057230 */ /* 0x100fe40000004100 */
[----:B------:R-:W-:Y:S01]  /*5a90*/  FFMA R0, R35, R3, R0 ;  /* 0x0000000323007223 */ /* 0x000fe20000000000 */
[----:B------:R-:W-:Y:S01]  /*5aa0*/  FMUL R3, R33, R6 ;  /* 0x0000000621037220 */ /* 0x000fe20000400000 */
[----:B------:R-:W-:Y:S02]  /*5ab0*/  HADD2.F32 R6, -RZ, R41.H1_H1 ;  /* 0x30000029ff067230 */ /* 0x000fe40000004100 */
[----:B------:R-:W-:Y:S01]  /*5ac0*/  FFMA R2, R35, R4, R2 ;  /* 0x0000000423027223 */ /* 0x000fe20000000002 */
[----:B------:R-:W-:Y:S01]  /*5ad0*/  FMUL R7, R33, R7 ;  /* 0x0000000721077220 */ /* 0x000fe20000400000 */
[----:B------:R-:W-:Y:S01]  /*5ae0*/  FFMA R3, R35, R5, R3 ;  /* 0x0000000523037223 */ /* 0x000fe20000000003 */
[C---:B------:R-:W-:Y:S01]  /*5af0*/  FMUL R4, R33.reuse, R8 ;  /* 0x0000000821047220 */ /* 0x040fe20000400000 */
[----:B------:R-:W-:Y:S01]  /*5b00*/  FMUL R5, R33, R9 ;  /* 0x0000000921057220 */ /* 0x000fe20000400000 */
[----:B------:R-:W-:Y:S01]  /*5b10*/  F2FP.F16.F32.PACK_AB R36, R2, R0 ;  /* 0x000000000224723e */ /* 0x000fe200000000ff */
[C---:B------:R-:W-:Y:S01]  /*5b20*/  FFMA R7, R35.reuse, R6, R7 ;  /* 0x0000000623077223 */ /* 0x040fe20000000007 */
[----:B------:R-:W-:Y:S02]  /*5b30*/  HADD2.F32 R0, -RZ, R42.H1_H1 ;  /* 0x3000002aff007230 */ /* 0x000fe40000004100 */
[----:B------:R-:W-:Y:S01]  /*5b40*/  FFMA R4, R35, R20, R4 ;  /* 0x0000001423047223 */ /* 0x000fe20000000004 */
[--C-:B------:R-:W-:Y:S02]  /*5b50*/  HADD2.F32 R2, -RZ, R43.reuse.H0_H0 ;  /* 0x2000002bff027230 */ /* 0x100fe40000004100 */
[----:B------:R-:W-:Y:S01]  /*5b60*/  FMUL R6, R33, R10 ;  /* 0x0000000a21067220 */ /* 0x000fe20000400000 */
[----:B------:R-:W-:Y:S01]  /*5b70*/  F2FP.F16.F32.PACK_AB R37, R7, R3 ;  /* 0x000000030725723e */ /* 0x000fe200000000ff */
[----:B------:R-:W-:Y:S02]  /*5b80*/  HADD2.F32 R3, -RZ, R43.H1_H1 ;  /* 0x3000002bff037230 */ /* 0x000fe40000004100 */
[----:B------:R-:W-:Y:S01]  /*5b90*/  FFMA R5, R35, R0, R5 ;  /* 0x0000000023057223 */ /* 0x000fe20000000005 */
[C---:B------:R-:W-:Y:S01]  /*5ba0*/  FMUL R11, R33.reuse, R11 ;  /* 0x0000000b210b7220 */ /* 0x040fe20000400000 */
[--C-:B----4-:R-:W-:Y:S02]  /*5bb0*/  HADD2.F32 R7, -RZ, R48.reuse.H0_H0 ;  /* 0x20000030ff077230 */ /* 0x110fe40000004100 */
[C---:B------:R-:W-:Y:S01]  /*5bc0*/  FMUL R8, R33.reuse, R12 ;  /* 0x0000000c21087220 */ /* 0x040fe20000400000 */
[----:B------:R-:W-:Y:S02]  /*5bd0*/  HADD2.F32 R0, -RZ, R48.H1_H1 ;  /* 0x30000030ff007230 */ /* 0x000fe40000004100 */
[----:B------:R-:W-:Y:S01]  /*5be0*/  FMUL R9, R33, R13 ;  /* 0x0000000d21097220 */ /* 0x000fe20000400000 */
[C---:B------:R-:W-:Y:S01]  /*5bf0*/  FFMA R6, R35.reuse, R2, R6 ;  /* 0x0000000223067223 */ /* 0x040fe20000000006 */
[C---:B------:R-:W-:Y:S01]  /*5c00*/  FFMA R11, R35.reuse, R3, R11 ;  /* 0x00000003230b7223 */ /* 0x040fe2000000000b */
[C---:B------:R-:W-:Y:S01]  /*5c10*/  FFMA R8, R35.reuse, R7, R8 ;  /* 0x0000000723087223 */ /* 0x040fe20000000008 */
[----:B------:R-:W-:Y:S01]  /*5c20*/  FFMA R9, R35, R0, R9 ;  /* 0x0000000023097223 */ /* 0x000fe20000000009 */
[--C-:B------:R-:W-:Y:S02]  /*5c30*/  HADD2.F32 R2, -RZ, R49.reuse.H0_H0 ;  /* 0x20000031ff027230 */ /* 0x100fe40000004100 */
[C---:B------:R-:W-:Y:S01]  /*5c40*/  FMUL R10, R33.reuse, R14 ;  /* 0x0000000e210a7220 */ /* 0x040fe20000400000 */
[----:B------:R-:W-:Y:S02]  /*5c50*/  HADD2.F32 R0, -RZ, R49.H1_H1 ;  /* 0x30000031ff007230 */ /* 0x000fe40000004100 */
[----:B------:R-:W-:Y:S01]  /*5c60*/  FMUL R15, R33, R15 ;  /* 0x0000000f210f7220 */ /* 0x000fe20000400000 */
[----:B------:R-:W-:Y:S01]  /*5c70*/  F2FP.F16.F32.PACK_AB R38, R5, R4 ;  /* 0x000000040526723e */ /* 0x000fe200000000ff */
[----:B------:R-:W-:Y:S01]  /*5c80*/  FFMA R10, R35, R2, R10 ;  /* 0x00000002230a7223 */ /* 0x000fe2000000000a */
[----:B------:R-:W-:Y:S01]  /*5c90*/  FMUL R12, R33, R16 ;  /* 0x00000010210c7220 */ /* 0x000fe20000400000 */
[----:B------:R-:W-:Y:S01]  /*5ca0*/  FFMA R15, R35, R0, R15 ;  /* 0x00000000230f7223 */ /* 0x000fe2000000000f */
[--C-:B------:R-:W-:Y:S01]  /*5cb0*/  HADD2.F32 R0, -RZ, R50.reuse.H0_H0 ;  /* 0x20000032ff007230 */ /* 0x100fe20000004100 */
[----:B------:R-:W-:Y:S01]  /*5cc0*/  MOV R5, UR56 ;  /* 0x0000003800057c02 */ /* 0x000fe20008000f00 */
[----:B------:R-:W-:Y:S02]  /*5cd0*/  HADD2.F32 R2, -RZ, R50.H1_H1 ;  /* 0x30000032ff027230 */ /* 0x000fe40000004100 */
[C---:B------:R-:W-:Y:S01]  /*5ce0*/  FMUL R13, R33.reuse, R17 ;  /* 0x00000011210d7220 */ /* 0x040fe20000400000 */
[--C-:B------:R-:W-:Y:S02]  /*5cf0*/  HADD2.F32 R3, -RZ, R51.reuse.H0_H0 ;  /* 0x20000033ff037230 */ /* 0x100fe40000004100 */
[C---:B------:R-:W-:Y:S01]  /*5d00*/  FMUL R14, R33.reuse, R18 ;  /* 0x00000012210e7220 */ /* 0x040fe20000400000 */
[----:B------:R-:W-:Y:S02]  /*5d10*/  HADD2.F32 R4, -RZ, R51.H1_H1 ;  /* 0x30000033ff047230 */ /* 0x000fe40000004100 */
[----:B------:R-:W-:Y:S01]  /*5d20*/  FMUL R19, R33, R19 ;  /* 0x0000001321137220 */ /* 0x000fe20000400000 */
[----:B------:R-:W-:Y:S01]  /*5d30*/  FFMA R12, R35, R0, R12 ;  /* 0x00000000230c7223 */ /* 0x000fe2000000000c */
[----:B------:R-:W-:Y:S01]  /*5d40*/  LEA R5, R5, R64, 0xb ;  /* 0x0000004005057211 */ /* 0x000fe200078e58ff */
[C---:B------:R-:W-:Y:S01]  /*5d50*/  FFMA R13, R35.reuse, R2, R13 ;  /* 0x00000002230d7223 */ /* 0x040fe2000000000d */
[C---:B------:R-:W-:Y:S01]  /*5d60*/  FFMA R14, R35.reuse, R3, R14 ;  /* 0x00000003230e7223 */ /* 0x040fe2000000000e */
[----:B------:R-:W-:Y:S01]  /*5d70*/  FFMA R19, R35, R4, R19 ;  /* 0x0000000423137223 */ /* 0x000fe20000000013 */
[----:B------:R-:W-:Y:S02]  /*5d80*/  F2FP.F16.F32.PACK_AB R39, R11, R6 ;  /* 0x000000060b27723e */ /* 0x000fe400000000ff */
[----:B------:R-:W-:Y:S02]  /*5d90*/  LEA R5, R5, UR48, 0x1 ;  /* 0x0000003005057c11 */ /* 0x000fe4000f8e08ff */
[----:B------:R-:W-:Y:S02]  /*5da0*/  F2FP.F16.F32.PACK_AB R8, R9, R8 ;  /* 0x000000080908723e */ /* 0x000fe400000000ff */
[----:B------:R-:W-:Y:S01]  /*5db0*/  F2FP.F16.F32.PACK_AB R9, R15, R10 ;  /* 0x0000000a0f09723e */ /* 0x000fe200000000ff */
[----:B------:R1:W-:Y:S01]  /*5dc0*/  STSM.16.M88.4 [R5+0x200], R36 ;  /* 0x0002002405007844 */ /* 0x0003e20000000200 */
[----:B------:R-:W-:Y:S02]  /*5dd0*/  F2FP.F16.F32.PACK_AB R10, R13, R12 ;  /* 0x0000000c0d0a723e */ /* 0x000fe400000000ff */
[----:B------:R-:W-:Y:S02]  /*5de0*/  F2FP.F16.F32.PACK_AB R11, R19, R14 ;  /* 0x0000000e130b723e */ /* 0x000fe400000000ff */
[----:B------:R-:W-:Y:S05]  /*5df0*/  IADD3 R0, PT, PT, R75, 0x200, R5 ;  /* 0x000002004b007810 */ /* 0x000fea0007ffe005 */
[----:B------:R1:W-:Y:S01]  /*5e00*/  STSM.16.M88.4 [R0], R8 ;  /* 0x0000000800007844 */ /* 0x0003e20000000200 */
[----:B------:R-:W-:Y:S01]  /*5e10*/  @!PT LDS RZ, [RZ] ;  /* 0x00000000fffff984 */ /* 0x000fe20000000800 */
[----:B------:R-:W-:Y:S01]  /*5e20*/  @!PT LDS RZ, [RZ] ;  /* 0x00000000fffff984 */ /* 0x000fe20000000800 */
[----:B------:R-:W-:Y:S01]  /*5e30*/  @!PT LDS RZ, [RZ] ;  /* 0x00000000fffff984 */ /* 0x000fe20000000800 */
[----:B------:R-:W-:Y:S01]  /*5e40*/  @!PT LDS RZ, [RZ] ;  /* 0x00000000fffff984 */ /* 0x000fe20000000800 */
[----:B------:R2:W-:Y:S07]  /*5e50*/  MEMBAR.ALL.CTA ;  /* 0x0000000000007992 */ /* 0x0005ee0000008000 */
[----:B--2---:R-:W2:Y:S02]  /*5e60*/  FENCE.VIEW.ASYNC.S ;  /* 0x00000000000073c6 */ /* 0x004ea40000000000 */
[----:B--2---:R-:W-:Y:S06]  /*5e70*/  BAR.SYNC.DEFER_BLOCKING 0x1, 0x80 ;  /* 0x0042000000007b1d */ /* 0x004fec0000010000 */
[----:B------:R-:W-:Y:S05]  /*5e80*/  @P0 BRA `(.L_x_94) ;  /* 0x00000000001c0947 */ /* 0x000fea0003800000 */
[----:B------:R-:W-:Y:S02]  /*5e90*/  UIADD3 UR6, UP0, UPT, UR54, 0x680, URZ ;  /* 0x0000068036067890 */ /* 0x000fe4000ff1e0ff */
[----:B------:R-:W-:Y:S02]  /*5ea0*/  ULEA UR4, UR56, UR48, 0xc ;  /* 0x0000003038047291 */ /* 0x000fe4000f8e60ff */
[----:B------:R-:W-:Y:S02]  /*5eb0*/  UIADD3.X UR7, UPT, UPT, URZ, UR55, URZ, UP0, !UPT ;  /* 0x00000037ff077290 */ /* 0x000fe400087fe4ff */
[----:B------:R-:W-:Y:S01]  /*5ec0*/  UIADD3 UR40, UPT, UPT, UR4, 0x200, URZ ;  /* 0x0000020004287890 */ /* 0x000fe2000fffe0ff */
[----:B------:R-:W-:Y:S08]  /*5ed0*/  UMOV UR43, UR36 ;  /* 0x00000024002b7c82 */ /* 0x000ff00008000000 */
[----:B------:R2:W-:Y:S02]  /*5ee0*/  UTMASTG.3D [UR40], [UR6] ;  /* 0x00000028060073b5 */ /* 0x0005e40008010000 */
[----:B--2---:R0:W-:Y:S02]  /*5ef0*/  UTMACMDFLUSH ;  /* 0x00000000000079b7 */ /* 0x0041e40000000000 */
.L_x_94:
[----:B------:R-:W-:Y:S05]  /*5f00*/  BSYNC.RECONVERGENT B0 ;  /* 0x0000000000007941 */ /* 0x000fea0003800200 */
.L_x_93:
[----:B------:R-:W-:Y:S01]  /*5f10*/  UIADD3 UR40, UPT, UPT, UR56, 0x1, URZ ;  /* 0x0000000138287890 */ /* 0x000fe2000fffe0ff */
[----:B------:R-:W-:Y:S03]  /*5f20*/  BSSY.RECONVERGENT B0, `(.L_x_95) ;  /* 0x0000005000007945 */ /* 0x000fe60003800200 */
[----:B------:R-:W-:Y:S04]  /*5f30*/  UISETP.NE.AND UP0, UPT, UR40, 0x3, UPT ;  /* 0x000000032800788c */ /* 0x000fe8000bf05270 */
[----:B------:R-:W-:Y:S01]  /*5f40*/  USEL UR43, UR40, URZ, UP0 ;  /* 0x000000ff282b7287 */ /* 0x000fe20008000000 */
[----:B------:R-:W-:Y:S11]  /*5f50*/  @P0 BRA `(.L_x_96) ;  /* 0x0000000000040947 */ /* 0x000ff60003800000 */
[----:B------:R-:W-:Y:S04]  /*5f60*/  DEPBAR.LE SB0, 0x1 ;  /* 0x000080400000791a */ /* 0x000fe80000000000 */
.L_x_96:
[----:B------:R-:W-:Y:S05]  /*5f70*/  BSYNC.RECONVERGENT B0 ;  /* 0x0000000000007941 */ /* 0x000fea0003800200 */
.L_x_95:
[----:B------:R-:W-:Y:S01]  /*5f80*/  BAR.SYNC.DEFER_BLOCKING 0x1, 0x80 ;  /* 0x0042000000007b1d */ /* 0x000fe20000010000 */
[----:B------:R-:W-:Y:S01]  /*5f90*/  ISETP.NE.AND P1, PT, R74, RZ, PT ;  /* 0x000000ff4a00720c */ /* 0x000fe20003f25270 */
[----:B------:R-:W-:Y:S01]  /*5fa0*/  UISETP.NE.AND UP0, UPT, UR50, URZ, UPT ;  /* 0x000000ff3200728c */ /* 0x000fe2000bf05270 */
[----:B------:R-:W-:Y:S11]  /*5fb0*/  LEA R2, R46, UR48, 0x3 ;  /* 0x000000302e027c11 */ /* 0x000ff6000f8e18ff */
[----:B------:R-:W-:Y:S01]  /*5fc0*/  @P1 SHF.L.U32 R3, R45, 0x1f, RZ ;  /* 0x0000001f2d031819 */ /* 0x000fe200000006ff */
[----:B------:R-:W-:Y:S06]  /*5fd0*/  BRA.U !UP0, `(.L_x_97) ;  /* 0x0000000108247547 */ /* 0x000fec000b800000 */
[----:B------:R-:W-:Y:S01]  /*5fe0*/  IMAD.U32 R4, RZ, RZ, UR49 ;  /* 0x00000031ff047e24 */ /* 0x000fe2000f8e00ff */
[----:B-1----:R-:W-:Y:S01]  /*5ff0*/  MOV R0, UR37 ;  /* 0x0000002500007c02 */ /* 0x002fe20008000f00 */
[----:B------:R-:W-:Y:S03]  /*6000*/  UIADD3 UR49, UPT, UPT, UR49, 0x1, URZ ;  /* 0x0000000131317890 */ /* 0x000fe6000fffe0ff */
[----:B------:R-:W-:Y:S01]  /*6010*/  @P1 LEA R4, R4, UR48, 0x3 ;  /* 0x0000003004041c11 */ /* 0x000fe2000f8e18ff */
[----:B------:R-:W-:Y:S04]  /*6020*/  UISETP.NE.AND UP0, UPT, UR49, 0x3, UPT ;  /* 0x000000033100788c */ /* 0x000fe8000bf05270 */
[----:B------:R-:W-:Y:S01]  /*6030*/  @P1 VIADD R4, R4, 0x48 ;  /* 0x0000004804041836 */ /* 0x000fe20000000000 */
[----:B------:R-:W-:Y:S04]  /*6040*/  USEL UR49, UR49, URZ, UP0 ;  /* 0x000000ff31317287 */ /* 0x000fe80008000000 */
[----:B------:R-:W-:Y:S04]  /*6050*/  @P1 PRMT R0, R0, 0x654, R4 ;  /* 0x0000065400001816 */ /* 0x000fe80000000004 */
[----:B------:R2:W-:Y:S04]  /*6060*/  @P1 SYNCS.ARRIVE.TRANS64.RED.A1T0 RZ, [R0+URZ], RZ ;  /* 0x000000ff00ff19a7 */ /* 0x0005e800081004ff */
.L_x_97:
[----:B------:R-:W3:Y:S01]  /*6070*/  @P1 SYNCS.PHASECHK.TRANS64.TRYWAIT P0, [R2+URZ+0x30], R3 ;  /* 0x00003003020015a7 */ /* 0x000ee200080011ff */
[----:B------:R-:W-:Y:S01]  /*6080*/  BSSY B1, `(.L_x_98) ;  /* 0x0000013000017945 */ /* 0x000fe20003800000 */
[----:B---3--:R-:W-:Y:S03]  /*6090*/  @P1 SEL R47, RZ, 0x1, !P0 ;  /* 0x00000001ff2f1807 */ /* 0x008fe60004000000 */
[----:B------:R-:W-:Y:S05]  /*60a0*/  @!P1 BRA `(.L_x_99) ;  /* 0x0000000000409947 */ /* 0x000fea0003800000 */
[----:B------:R-:W-:Y:S01]  /*60b0*/  ISETP.NE.AND P1, PT, R76, RZ, PT ;  /* 0x000000ff4c00720c */ /* 0x000fe20003f25270 */
[----:B------:R-:W-:Y:S01]  /*60c0*/  BSSY B0, `(.L_x_100) ;  /* 0x0000009000007945 */ /* 0x000fe20003800000 */
[----:B------:R-:W-:Y:S11]  /*60d0*/  ISETP.NE.AND P0, PT, R47, RZ, PT ;  /* 0x000000ff2f00720c */ /* 0x000ff60003f05270 */
[----:B------:R-:W-:Y:S05]  /*60e0*/  @P1 IMAD R3, R46, 0x800, R64 ;  /* 0x000008002e031824 */ /* 0x000fea00078e0240 */
[----:B------:R-:W-:Y:S05]  /*60f0*/  @P1 LEA R3, R3, UR48, 0x1 ;  /* 0x0000003003031c11 */ /* 0x000fea000f8e08ff */
[----:B-12---:R-:W-:Y:S01]  /*6100*/  @P1 IMAD.IADD R0, R75, 0x1, R3 ;  /* 0x000000014b001824 */ /* 0x006fe200078e0203 */
[----:B------:R-:W-:Y:S06]  /*6110*/  @P0 BRA `(.L_x_101) ;  /* 0x00000000000c0947 */ /* 0x000fec0003800000 */
[----:B------:R-:W-:Y:S04]  /*6120*/  SHF.L.U32 R45, R45, 0x1f, RZ ;  /* 0x0000001f2d2d7819 */ /* 0x000fe800000006ff */
[----:B------:R-:W1:Y:S02]  /*6130*/  SYNCS.PHASECHK.TRANS64.TRYWAIT P0, [R2+URZ+0x30], R45 ;  /* 0x0000302d020075a7 */ /* 0x000e6400080011ff */
[----:B-1----:R-:W-:Y:S05]  /*6140*/  @!P0 BRA `(.L_x_102) ;  /* 0x0000001400248947 */ /* 0x002fea0003800000 */
.L_x_101:
[----:B------:R-:W-:Y:S05]  /*6150*/  BSYNC B0 ;  /* 0x0000000000007941 */ /* 0x000fea0003800000 */
.L_x_100:
[----:B------:R-:W-:Y:S11]  /*6160*/  ISETP.NE.AND P0, PT, R76, RZ, PT ;  /* 0x000000ff4c00720c */ /* 0x000ff60003f05270 */
[----:B------:R-:W-:Y:S02]  /*6170*/  @!UPT UIADD3 URZ, UPT, UPT, URZ, URZ, URZ ;  /* 0x000000fffffff290 */ /* 0x000fe4000fffe0ff */
[----:B------:R-:W-:Y:S05]  /*6180*/  @P0 WARPSYNC.ALL ;  /* 0x0000000000000948 */ /* 0x000fea0003800000 */
[----:B------:R3:W4:Y:S04]  /*6190*/  @P0 LDSM.16.M88.4 R40, [R3+0x200] ;  /* 0x000200000328083b */ /* 0x0007280000000200 */
[----:B------:R3:W2:Y:S02]  /*61a0*/  @P0 LDSM.16.M88.4 R48, [R0+0x200] ;  /* 0x000200000030083b */ /* 0x0006a40000000200 */
.L_x_99:
[----:B------:R-:W-:Y:S05]  /*61b0*/  BSYNC B1 ;  /* 0x0000000000017941 */ /* 0x000fea0003800000 */
.L_x_98:
[----:B-123--:R-:W-:Y:S05]  /*61c0*/  VIADD R0, R34, 0x20 ;  /* 0x0000002022007836 */ /* 0x00efea0000000000 */
[----:B------:R-:W-:Y:S04]  /*61d0*/  SHF.R.U32.HI R0, RZ, 0x15, R0 ;  /* 0x00000015ff007819 */ /* 0x000fe80000011600 */
[----:B------:R-:W-:Y:S11]  /*61e0*/  LOP3.LUT P0, RZ, R0, 0x3, R65, 0x48, !PT ;  /* 0x0000000300ff7812 */ /* 0x000ff60007804841 */
[----:B------:R-:W-:Y:S02]  /*61f0*/  @!UPT UIADD3 URZ, UPT, UPT, URZ, URZ, URZ ;  /* 0x000000fffffff290 */ /* 0x000fe4000fffe0ff */
[----:B------:R-:W-:Y:S05]  /*6200*/  @!P0 BRA `(.L_x_103) ;  /* 0x0000000000408947 */ /* 0x000fea0003800000 */
[----:B------:R-:W1:Y:S01]  /*6210*/  LDCU.64 UR8, c[0x4][0x70] ;  /* 0x01000e00ff0877ac */ /* 0x000e620008000a00 */
[----:B------:R-:W-:Y:S01]  /*6220*/  MOV R3, 0x0 ;  /* 0x0000000000037802 */ /* 0x000fe20000000f00 */
[----:B------:R-:W-:Y:S02]  /*6230*/  HFMA2 R12, -RZ, RZ, 0, 5.9604644775390625e-08 ;  /* 0x00000001ff0c7431 */ /* 0x000fe400000001ff */
[----:B------:R-:W-:Y:S02]  /*6240*/  IMAD.MOV.U32 R8, RZ, RZ, 0x192 ;  /* 0x00000192ff087424 */ /* 0x000fe400078e00ff */
[----:B------:R-:W-:Y:S01]  /*6250*/  IMAD.MOV.U32 R13, RZ, RZ, RZ ;  /* 0x000000ffff0d7224 */ /* 0x000fe200078e00ff */
[----:B------:R-:W2:Y:S01]  /*6260*/  LDCU.64 UR6, c[0x4][0x78] ;  /* 0x01000f00ff0677ac */ /* 0x000ea20008000a00 */
[----:B------:R-:W3:Y:S01]  /*6270*/  LDC.64 R2, c[0x4][R3] ;  /* 0x0100000003027b82 */ /* 0x000ee20000000a00 */
[----:B------:R-:W5:Y:S01]  /*6280*/  LDCU.64 UR4, c[0x4][0x10] ;  /* 0x01000200ff0477ac */ /* 0x000f620008000a00 */
[----:B-1----:R-:W-:Y:S01]  /*6290*/  MOV R5, UR9 ;  /* 0x0000000900057c02 */ /* 0x002fe20008000f00 */
[----:B------:R-:W-:Y:S01]  /*62a0*/  IMAD.U32 R4, RZ, RZ, UR8 ;  /* 0x00000008ff047e24 */ /* 0x000fe2000f8e00ff */
[----:B--2---:R-:W-:Y:S01]  /*62b0*/  MOV R7, UR7 ;  /* 0x0000000700077c02 */ /* 0x004fe20008000f00 */
[----:B------:R-:W-:Y:S01]  /*62c0*/  IMAD.U32 R6, RZ, RZ, UR6 ;  /* 0x00000006ff067e24 */ /* 0x000fe2000f8e00ff */
[----:B-----5:R-:W-:Y:S01]  /*62d0*/  MOV R11, UR5 ;  /* 0x00000005000b7c02 */ /* 0x020fe20008000f00 */
[----:B------:R-:W-:Y:S02]  /*62e0*/  IMAD.U32 R10, RZ, RZ, UR4 ;  /* 0x00000004ff0a7e24 */ /* 0x000fe4000f8e00ff */
[----:B------:R-:W-:Y:S07]  /*62f0*/  LEPC R20, `(.L_x_103) ;  /* 0x000000001014794e */ /* 0x000fee0000000000 */
[----:B---34-:R-:W-:Y:S05]  /*6300*/  CALL.ABS.NOINC R2 ;  /* 0x0000000002007343 */ /* 0x018fea0003c00000 */
.L_x_103:
[----:B------:R-:W-:Y:S01]  /*6310*/  ISETP.NE.AND P0, PT, R70, RZ, PT ;  /* 0x000000ff4600720c */ /* 0x000fe20003f05270 */
[----:B------:R-:W-:Y:S05]  /*6320*/  WARPSYNC.ALL ;  /* 0x0000000000007948 */ /* 0x000fea0003800000 */
[----:B------:R-:W-:Y:S01]  /*6330*/  R2UR UR4, R34 ;  /* 0x00000000220472ca */ /* 0x000fe200000e0000 */
[--C-:B----4-:R-:W-:Y:S01]  /*6340*/  HADD2.F32 R20, -RZ, R40.reuse.H0_H0 ;  /* 0x20000028ff147230 */ /* 0x110fe20000004100 */
[----:B------:R-:W-:Y:S01]  /*6350*/  R2UR UR5, R44 ;  /* 0x000000002c0572ca */ /* 0x000fe200000e0000 */
[----:B------:R-:W-:Y:S01]  /*6360*/  HADD2.F32 R21, -RZ, R40.H1_H1 ;  /* 0x30000028ff157230 */ /* 0x000fe20000004100 */
[----:B------:R-:W-:Y:S01]  /*6370*/  BSSY.RECONVERGENT B0, `(.L_x_104) ;  /* 0x0000053000007945 */ /* 0x000fe20003800200 */
[--C-:B------:R-:W-:Y:S02]  /*6380*/  HADD2.F32 R34, -RZ, R41.reuse.H0_H0 ;  /* 0x20000029ff227230 */ /* 0x100fe40000004100 */
[----:B------:R-:W-:Y:S02]  /*6390*/  HADD2.F32 R36, -RZ, R41.H1_H1 ;  /* 0x30000029ff247230 */ /* 0x000fe40000004100 */
[--C-:B------:R-:W-:Y:S02]  /*63a0*/  HADD2.F32 R37, -RZ, R42.reuse.H0_H0 ;  /* 0x2000002aff257230 */ /* 0x100fe40000004100 */
[----:B------:R-:W-:Y:S02]  /*63b0*/  HADD2.F32 R38, -RZ, R42.H1_H1 ;  /* 0x3000002aff267230 */ /* 0x000fe40000004100 */
[----:B------:R-:W1:Y:S01]  /*63c0*/  LDTM.16dp256bit.x4 R4, tmem[UR4+0x20] ;  /* 0x00002004000479ee */ /* 0x000e620008120000 */
[----:B------:R-:W-:Y:S01]  /*63d0*/  NOP ;  /* 0x0000000000007918 */ /* 0x000fe20000000000 */
[----:B------:R-:W-:Y:S01]  /*63e0*/  UIADD3 UR5, UPT, UPT, UR5, 0xb0, URZ ;  /* 0x000000b005057890 */ /* 0x000fe2000fffe0ff */
[--C-:B------:R-:W-:Y:S02]  /*63f0*/  HADD2.F32 R39, -RZ, R43.reuse.H0_H0 ;  /* 0x2000002bff277230 */ /* 0x100fe40000004100 */
[----:B------:R-:W-:Y:S01]  /*6400*/  HADD2.F32 R40, -RZ, R43.H1_H1 ;  /* 0x3000002bff287230 */ /* 0x000fe20000004100 */
[----:B------:R-:W-:Y:S01]  /*6410*/  UPRMT UR5, UR37, 0x654, UR5 ;  /* 0x0000065425057896 */ /* 0x000fe20008000005 */
[--C-:B------:R-:W-:Y:S02]  /*6420*/  HADD2.F32 R41, -RZ, R48.reuse.H0_H0 ;  /* 0x20000030ff297230 */ /* 0x100fe40000004100 */
[----:B------:R-:W-:Y:S02]  /*6430*/  HADD2.F32 R42, -RZ, R48.H1_H1 ;  /* 0x30000030ff2a7230 */ /* 0x000fe40000004100 */
[--C-:B------:R-:W-:Y:S02]  /*6440*/  HADD2.F32 R43, -RZ, R49.reuse.H0_H0 ;  /* 0x20000031ff2b7230 */ /* 0x100fe40000004100 */
[----:B------:R-:W-:Y:S02]  /*6450*/  HADD2.F32 R44, -RZ, R49.H1_H1 ;  /* 0x30000031ff2c7230 */ /* 0x000fe40000004100 */
[----:B-1----:R-:W-:Y:S01]  /*6460*/  SYNCS.ARRIVE.TRANS64.RED.A1T0 RZ, [UR5], RZ ;  /* 0x000000ffffff79a7 */ /* 0x002fe20008100405 */
[--C-:B------:R-:W-:Y:S02]  /*6470*/  HADD2.F32 R45, -RZ, R50.reuse.H0_H0 ;  /* 0x20000032ff2d7230 */ /* 0x100fe40000004100 */
[----:B------:R-:W-:Y:S02]  /*6480*/  HADD2.F32 R46, -RZ, R50.H1_H1 ;  /* 0x30000032ff2e7230 */ /* 0x000fe40000004100 */
[--C-:B------:R-:W-:Y:S02]  /*6490*/  HADD2.F32 R47, -RZ, R51.reuse.H0_H0 ;  /* 0x20000033ff2f7230 */ /* 0x100fe40000004100 */
[----:B------:R-:W-:Y:S02]  /*64a0*/  HADD2.F32 R48, -RZ, R51.H1_H1 ;  /* 0x30000033ff307230 */ /* 0x000fe40000004100 */
[C---:B------:R-:W-:Y:S01]  /*64b0*/  FMUL R4, R33.reuse, R4 ;  /* 0x0000000421047220 */ /* 0x040fe20000400000 */
[C---:B------:R-:W-:Y:S01]  /*64c0*/  FMUL R5, R33.reuse, R5 ;  /* 0x0000000521057220 */ /* 0x040fe20000400000 */
[C---:B------:R-:W-:Y:S01]  /*64d0*/  FMUL R6, R33.reuse, R6 ;  /* 0x0000000621067220 */ /* 0x040fe20000400000 */
[----:B------:R-:W-:Y:S01]  /*64e0*/  FMUL R7, R33, R7 ;  /* 0x0000000721077220 */ /* 0x000fe20000400000 */
[C---:B------:R-:W-:Y:S01]  /*64f0*/  FFMA R4, R35.reuse, R20, R4 ;  /* 0x0000001423047223 */ /* 0x040fe20000000004 */
[C---:B------:R-:W-:Y:S01]  /*6500*/  FFMA R5, R35.reuse, R21, R5 ;  /* 0x0000001523057223 */ /* 0x040fe20000000005 */
[C---:B------:R-:W-:Y:S01]  /*6510*/  FFMA R6, R35.reuse, R34, R6 ;  /* 0x0000002223067223 */ /* 0x040fe20000000006 */
[----:B------:R-:W-:Y:S01]  /*6520*/  FFMA R7, R35, R36, R7 ;  /* 0x0000002423077223 */ /* 0x000fe20000000007 */
[C---:B------:R-:W-:Y:S01]  /*6530*/  FMUL R8, R33.reuse, R8 ;  /* 0x0000000821087220 */ /* 0x040fe20000400000 */
[----:B------:R-:W-:Y:S01]  /*6540*/  FMUL R9, R33, R9 ;  /* 0x0000000921097220 */ /* 0x000fe20000400000 */
[----:B------:R-:W-:Y:S01]  /*6550*/  F2FP.F16.F32.PACK_AB R4, R5, R4 ;  /* 0x000000040504723e */ /* 0x000fe200000000ff */
[----:B------:R-:W-:Y:S01]  /*6560*/  FMUL R10, R33, R10 ;  /* 0x0000000a210a7220 */ /* 0x000fe20000400000 */
[----:B------:R-:W-:Y:S01]  /*6570*/  F2FP.F16.F32.PACK_AB R5, R7, R6 ;  /* 0x000000060705723e */ /* 0x000fe200000000ff */
[C---:B------:R-:W-:Y:S01]  /*6580*/  FFMA R8, R35.reuse, R37, R8 ;  /* 0x0000002523087223 */ /* 0x040fe20000000008 */
[----:B------:R-:W-:Y:S01]  /*6590*/  FFMA R9, R35, R38, R9 ;  /* 0x0000002623097223 */ /* 0x000fe20000000009 */
[C---:B------:R-:W-:Y:S01]  /*65a0*/  FMUL R11, R33.reuse, R11 ;  /* 0x0000000b210b7220 */ /* 0x040fe20000400000 */
[C---:B------:R-:W-:Y:S01]  /*65b0*/  FMUL R0, R33.reuse, R12 ;  /* 0x0000000c21007220 */ /* 0x040fe20000400000 */
[----:B------:R-:W-:Y:S01]  /*65c0*/  FMUL R2, R33, R13 ;  /* 0x0000000d21027220 */ /* 0x000fe20000400000 */
[----:B------:R-:W-:Y:S01]  /*65d0*/  FFMA R10, R35, R39, R10 ;  /* 0x00000027230a7223 */ /* 0x000fe2000000000a */
[----:B------:R-:W-:Y:S01]  /*65e0*/  FMUL R3, R33, R14 ;  /* 0x0000000e21037220 */ /* 0x000fe20000400000 */
[----:B------:R-:W-:Y:S01]  /*65f0*/  F2FP.F16.F32.PACK_AB R6, R9, R8 ;  /* 0x000000080906723e */ /* 0x000fe200000000ff */
[----:B------:R-:W-:Y:S01]  /*6600*/  FFMA R11, R35, R40, R11 ;  /* 0x00000028230b7223 */ /* 0x000fe2000000000b */
[C---:B------:R-:W-:Y:S01]  /*6610*/  FMUL R15, R33.reuse, R15 ;  /* 0x0000000f210f7220 */ /* 0x040fe20000400000 */
[----:B------:R-:W-:Y:S01]  /*6620*/  FMUL R12, R33, R16 ;  /* 0x00000010210c7220 */ /* 0x000fe20000400000 */
[----:B------:R-:W-:Y:S01]  /*6630*/  FFMA R0, R35, R41, R0 ;  /* 0x0000002923007223 */ /* 0x000fe20000000000 */
[----:B------:R-:W-:Y:S01]  /*6640*/  MOV R8, UR43 ;  /* 0x0000002b00087c02 */ /* 0x000fe20008000f00 */
[----:B------:R-:W-:Y:S01]  /*6650*/  FMUL R13, R33, R17 ;  /* 0x00000011210d7220 */ /* 0x000fe20000400000 */
[----:B------:R-:W-:Y:S01]  /*6660*/  FFMA R2, R35, R42, R2 ;  /* 0x0000002a23027223 */ /* 0x000fe20000000002 */
[----:B------:R-:W-:Y:S01]  /*6670*/  FMUL R14, R33, R18 ;  /* 0x00000012210e7220 */ /* 0x000fe20000400000 */
[C---:B------:R-:W-:Y:S01]  /*6680*/  FFMA R3, R35.reuse, R43, R3 ;  /* 0x0000002b23037223 */ /* 0x040fe20000000003 */
[----:B------:R-:W-:Y:S01]  /*6690*/  FFMA R15, R35, R44, R15 ;  /* 0x0000002c230f7223 */ /* 0x000fe2000000000f */
[----:B------:R-:W-:Y:S01]  /*66a0*/  FMUL R19, R33, R19 ;  /* 0x0000001321137220 */ /* 0x000fe20000400000 */
[C---:B------:R-:W-:Y:S01]  /*66b0*/  FFMA R12, R35.reuse, R45, R12 ;  /* 0x0000002d230c7223 */ /* 0x040fe2000000000c */
        /* <DEDUP_REMOVED lines=23> */
[----:B------:R-:W-:Y:S02]  /*6830*/  UIADD3 UR5, UPT, UPT, UR41, 0x20, URZ ;  /* 0x0000002029057890 */ /* 0x000fe4000fffe0ff */
[----:B------:R-:W-:Y:S02]  /*6840*/  UIADD3 UR4, UPT, UPT, UR10, 0x200, URZ ;  /* 0x000002000a047890 */ /* 0x000fe4000fffe0ff */
[----:B------:R-:W-:Y:S01]  /*6850*/  UIADD3.X UR9, UPT, UPT, URZ, UR55, URZ, UP0, !UPT ;  /* 0x00000037ff097290 */ /* 0x000fe200087fe4ff */
[----:B------:R-:W-:Y:S01]  /*6860*/  UMOV UR6, UR42 ;  /* 0x0000002a00067c82 */ /* 0x000fe20008000000 */
[----:B------:R-:W-:Y:S07]  /*6870*/  UMOV UR7, UR36 ;  /* 0x0000002400077c82 */ /* 0x000fee0008000000 */
[----:B------:R2:W-:Y:S02]  /*6880*/  UTMASTG.3D [UR4], [UR8] ;  /* 0x00000004080073b5 */ /* 0x0005e40008010000 */
[----:B--2---:R0:W-:Y:S02]  /*6890*/  UTMACMDFLUSH ;  /* 0x00000000000079b7 */ /* 0x0041e40000000000 */
.L_x_105:
[----:B------:R-:W-:Y:S05]  /*68a0*/  BSYNC.RECONVERGENT B0 ;  /* 0x0000000000007941 */ /* 0x000fea0003800200 */
.L_x_104:
[----:B------:R-:W-:Y:S01]  /*68b0*/  UIADD3 UR43, UPT, UPT, UR43, 0x1, URZ ;  /* 0x000000012b2b7890 */ /* 0x000fe2000fffe0ff */
[----:B------:R-:W-:Y:S03]  /*68c0*/  BSSY.RECONVERGENT B0, `(.L_x_106) ;  /* 0x0000008000007945 */ /* 0x000fe60003800200 */
[----:B------:R-:W-:Y:S04]  /*68d0*/  UISETP.NE.AND UP0, UPT, UR43, 0x3, UPT ;  /* 0x000000032b00788c */ /* 0x000fe8000bf05270 */
[----:B------:R-:W-:Y:S02]  /*68e0*/  UISETP.EQ.XOR UP1, UPT, UR40, 0x3, !UP0 ;  /* 0x000000032800788c */ /* 0x000fe4000c722a70 */
[----:B------:R-:W-:Y:S02]  /*68f0*/  USEL UR56, UR43, URZ, UP0 ;  /* 0x000000ff2b387287 */ /* 0x000fe40008000000 */
[----:B------:R-:W-:Y:S04]  /*6900*/  USEL UR4, URZ, 0x1, !UP1 ;  /* 0x00000001ff047887 */ /* 0x000fe8000c800000 */
[----:B------:R-:W-:Y:S01]  /*6910*/  ULOP3.LUT UR51, UR51, UR4, URZ, 0x3c, !UPT ;  /* 0x0000000433337292 */ /* 0x000fe2000f8e3cff */
[----:B------:R-:W-:Y:S11]  /*6920*/  @P0 BRA `(.L_x_107) ;  /* 0x0000000000040947 */ /* 0x000ff60003800000 */
[----:B------:R-:W-:Y:S04]  /*6930*/  DEPBAR.LE SB0, 0x1 ;  /* 0x000080400000791a */ /* 0x000fe80000000000 */
.L_x_107:
[----:B------:R-:W-:Y:S05]  /*6940*/  BSYNC.RECONVERGENT B0 ;  /* 0x0000000000007941 */ /* 0x000fea0003800200 */
.L_x_106:
[----:B------:R-:W-:Y:S01]  /*6950*/  BAR.SYNC.DEFER_BLOCKING 0x1, 0x80 ;  /* 0x0042000000007b1d */ /* 0x000fe20000010000 */
[----:B------:R-:W-:Y:S01]  /*6960*/  UISETP.NE.AND UP0, UPT, UR50, -0x2, UPT ;  /* 0xfffffffe3200788c */ /* 0x000fe2000bf05270 */
[----:B------:R-:W-:Y:S08]  /*6970*/  IADD3 R31, PT, PT, R31, 0x1, RZ ;  /* 0x000000011f1f7810 */ /* 0x000ff00007ffe0ff */
[----:B------:R-:W-:Y:S05]  /*6980*/  BRA.U !UP0, `(.L_x_108) ;  /* 0x0000000108287547 */ /* 0x000fea000b800000 */
[----:B------:R-:W-:Y:S01]  /*6990*/  ISETP.NE.AND P0, PT, R74, RZ, PT ;  /* 0x000000ff4a00720c */ /* 0x000fe20003f05270 */
[----:B------:R-:W-:Y:S01]  /*69a0*/  IMAD.U32 R2, RZ, RZ, UR49 ;  /* 0x00000031ff027e24 */ /* 0x000fe2000f8e00ff */
[----:B------:R-:W-:Y:S01]  /*69b0*/  UIADD3 UR49, UPT, UPT, UR49, 0x1, URZ ;  /* 0x0000000131317890 */ /* 0x000fe2000fffe0ff */
[----:B------:R-:W-:Y:S03]  /*69c0*/  IMAD.U32 R0, RZ, RZ, UR37 ;  /* 0x00000025ff007e24 */ /* 0x000fe6000f8e00ff */
[----:B------:R-:W-:Y:S04]  /*69d0*/  UISETP.NE.AND UP0, UPT, UR49, 0x3, UPT ;  /* 0x000000033100788c */ /* 0x000fe8000bf05270 */
[----:B------:R-:W-:Y:S03]  /*69e0*/  USEL UR49, UR49, URZ, UP0 ;  /* 0x000000ff31317287 */ /* 0x000fe60008000000 */
[----:B------:R-:W-:Y:S05]  /*69f0*/  @P0 LEA R2, R2, UR48, 0x3 ;  /* 0x0000003002020c11 */ /* 0x000fea000f8e18ff */
[----:B------:R-:W-:Y:S05]  /*6a00*/  @P0 VIADD R2, R2, 0x48 ;  /* 0x0000004802020836 */ /* 0x000fea0000000000 */
[----:B------:R-:W-:Y:S04]  /*6a10*/  @P0 PRMT R0, R0, 0x654, R2 ;  /* 0x0000065400000816 */ /* 0x000fe80000000002 */
[----:B------:R2:W-:Y:S03]  /*6a20*/  @P0 SYNCS.ARRIVE.TRANS64.RED.A1T0 RZ, [R0+URZ], RZ ;  /* 0x000000ff00ff09a7 */ /* 0x0005e600081004ff */
.L_x_108:
[----:B------:R-:W-:Y:S01]  /*6a30*/  ISETP.NE.AND P2, PT, R71, RZ, PT ;  /* 0x000000ff4700720c */ /* 0x000fe20003f45270 */
[----:B------:R-:W-:Y:S01]  /*6a40*/  UIADD3 UR50, UPT, UPT, UR50, 0x2, URZ ;  /* 0x0000000232327890 */ /* 0x000fe2000fffe0ff */
[----:B------:R-:W-:Y:S01]  /*6a50*/  ISETP.NE.AND P0, PT, R73, 0x2, PT ;  /* 0x000000024900780c */ /* 0x000fe20003f05270 */
[----:B------:R-:W-:Y:S01]  /*6a60*/  IMAD.IADD R20, R29, 0x1, R58 ;  /* 0x000000011d147824 */ /* 0x000fe200078e023a */
[----:B------:R-:W-:Y:S01]  /*6a70*/  ISETP.NE.AND P1, PT, R31, 0x4, PT ;  /* 0x000000041f00780c */ /* 0x000fe20003f25270 */
[----:B------:R-:W-:Y:S01]  /*6a80*/  IMAD.IADD R21, R30, 0x1, R59 ;  /* 0x000000011e157824 */ /* 0x000fe200078e023b */
[----:B------:R-:W-:Y:S02]  /*6a90*/  SEL R2, RZ, 0x1, P0 ;  /* 0x00000001ff027807 */ /* 0x000fe40000000000 */
[----:B--2---:R-:W-:Y:S02]  /*6aa0*/  SEL R0, RZ, 0x1, P1 ;  /* 0x00000001ff007807 */ /* 0x004fe40000800000 */
[----:B------:R-:W-:Y:S02]  /*6ab0*/  LOP3.LUT R67, R67, R2, RZ, 0x3c, !PT ;  /* 0x0000000243437212 */ /* 0x000fe400078e3cff */
[----:B------:R-:W-:Y:S02]  /*6ac0*/  LOP3.LUT R68, R68, R0, RZ, 0x3c, !PT ;  /* 0x0000000044447212 */ /* 0x000fe400078e3cff */
[----:B------:R-:W-:Y:S02]  /*6ad0*/  @P2 R2UR UR36, R66 ;  /* 0x00000000422422ca */ /* 0x000fe400000e0000 */
[----:B------:R-:W-:Y:S02]  /*6ae0*/  SEL R73, R73, RZ, P0 ;  /* 0x000000ff49497207 */ /* 0x000fe40000000000 */
[----:B------:R-:W-:Y:S01]  /*6af0*/  SEL R31, R31, RZ, P1 ;  /* 0x000000ff1f1f7207 */ /* 0x000fe20000800000 */
[----:B------:R-:W-:Y:S10]  /*6b00*/  @P2 BRA `(.L_x_109) ;  /* 0xffffffdc00e02947 */ /* 0x000ff4000383ffff */
[----:B------:R-:W-:-:S09]  /*6b10*/  UISETP.NE.AND UP0, UPT, UR53, URZ, UPT ;  /* 0x000000ff3500728c */ /* 0x000fd2000bf05270 */
[----:B------:R-:W-:Y:S05]  /*6b20*/  BRA.U !UP0, `(.L_x_110) ;  /* 0x0000000108487547 */ /* 0x000fea000b800000 */
[----:B------:R-:W2:Y:S02]  /*6b30*/  LDCU.64 UR4, c[0x0][0x890] ;  /* 0x00011200ff0477ac */ /* 0x000ea40008000a00 */
[----:B--2---:R-:W-:-:S04]  /*6b40*/  UISETP.NE.U32.AND UP0, UPT, UR4, URZ, UPT ;  /* 0x000000ff0400728c */ /* 0x004fc8000bf05070 */
[----:B------:R-:W-:-:S09]  /*6b50*/  UISETP.NE.AND.EX UP0, UPT, UR5, URZ, UPT, UP0 ;  /* 0x000000ff0500728c */ /* 0x000fd2000bf05300 */
[----:B------:R-:W-:Y:S05]  /*6b60*/  BRA.U UP0, `(.L_x_111) ;  /* 0x00000001000c7547 */ /* 0x000fea000b800000 */
[----:B------:R-:W-:-:S13]  /*6b70*/  FSETP.NEU.AND P0, PT, R35, RZ, PT ;  /* 0x000000ff2300720b */ /* 0x000fda0003f0d000 */
[----:B------:R-:W-:Y:S05]  /*6b80*/  @!P0 EXIT ;  /* 0x000000000000894d */ /* 0x000fea0003800000 */
[----:B------:R-:W-:Y:S05]  /*6b90*/  BRA `(.L_x_110) ;  /* 0x00000000002c7947 */ /* 0x000fea0003800000 */
.L_x_111:
[----:B------:R-:W-:Y:S01]  /*6ba0*/  ISETP.NE.AND P0, PT, R72, RZ, PT ;  /* 0x000000ff4800720c */ /* 0x000fe20003f05270 */
[----:B------:R-:W-:-:S12]  /*6bb0*/  BSSY.RECONVERGENT B0, `(.L_x_110) ;  /* 0x0000009000007945 */ /* 0x000fd80003800200 */
[----:B------:R-:W-:Y:S05]  /*6bc0*/  @P0 BRA `(.L_x_112) ;  /* 0x0000000000140947 */ /* 0x000fea0003800000 */
[----:B------:R-:W2:Y:S02]  /*6bd0*/  LDCU.64 UR4, c[0x0][0x888] ;  /* 0x00011100ff0477ac */ /* 0x000ea40008000a00 */
[----:B--2---:R-:W-:-:S04]  /*6be0*/  ISETP.NE.U32.AND P0, PT, RZ, UR4, PT ;  /* 0x00000004ff007c0c */ /* 0x004fc8000bf05070 */
[----:B------:R-:W-:-:S13]  /*6bf0*/  ISETP.NE.AND.EX P0, PT, RZ, UR5, PT, P0 ;  /* 0x00000005ff007c0c */ /* 0x000fda000bf05300 */
[----:B------:R-:W-:Y:S05]  /*6c00*/  @!P0 EXIT ;  /* 0x000000000000894d */ /* 0x000fea0003800000 */
[----:B------:R-:W-:Y:S05]  /*6c10*/  BRA `(.L_x_113) ;  /* 0x0000000000087947 */ /* 0x000fea0003800000 */
.L_x_112:
[----:B------:R-:W-:-:S13]  /*6c20*/  FSETP.NEU.AND P0, PT, R35, RZ, PT ;  /* 0x000000ff2300720b */ /* 0x000fda0003f0d000 */
[----:B------:R-:W-:Y:S05]  /*6c30*/  @!P0 EXIT ;  /* 0x000000000000894d */ /* 0x000fea0003800000 */
.L_x_113:
[----:B------:R-:W-:Y:S05]  /*6c40*/  BSYNC.RECONVERGENT B0 ;  /* 0x0000000000007941 */ /* 0x000fea0003800200 */
.L_x_110:
[----:B------:R-:W-:Y:S01]  /*6c50*/  ULEA UR4, UR49, UR48, 0x3 ;  /* 0x0000003031047291 */ /* 0x000fe2000f8e18ff */
[----:B------:R-:W-:-:S04]  /*6c60*/  DEPBAR.LE SB0, 0x0 ;  /* 0x000080000000791a */ /* 0x000fc80000000000 */
[----:B------:R-:W-:-:S04]  /*6c70*/  UIADD3 UR4, UPT, UPT, UR4, 0x48, URZ ;  /* 0x0000004804047890 */ /* 0x000fc8000fffe0ff */
[----:B------:R-:W-:-:S09]  /*6c80*/  UPRMT UR4, UR37, 0x654, UR4 ;  /* 0x0000065425047896 */ /* 0x000fd20008000004 */
[----:B------:R-:W-:Y:S01]  /*6c90*/  SYNCS.ARRIVE.TRANS64.RED.A1T0 RZ, [UR4], RZ ;  /* 0x000000ffffff79a7 */ /* 0x000fe20008100404 */
[----:B------:R-:W-:Y:S05]  /*6ca0*/  EXIT ;  /* 0x000000000000794d */ /* 0x000fea0003800000 */
.L_x_19:
[----:B--2---:R2:W1:Y:S02]  /*6cb0*/  SYNCS.PHASECHK.TRANS64.TRYWAIT P0, [R2+URZ+0xe0], R3 ;  /* 0x0000e003020075a7 */ /* 0x00446400080011ff */
[----:B-1----:R-:W-:Y:S05]  /*6cc0*/  @!P0 NANOSLEEP.SYNCS 0x989680 ;  /* 0x009896800000895d */ /* 0x002fea0003900000 */
[----:B------:R-:W1:Y:S02]  /*6cd0*/  @!P0 SYNCS.PHASECHK.TRANS64 P0, [R2+URZ+0xe0], R3 ;  /* 0x0000e003020085a7 */ /* 0x000e6400080010ff */
[----:B-1----:R-:W-:Y:S05]  /*6ce0*/  @!P0 BRA `(.L_x_19) ;  /* 0xfffffffc00f08947 */ /* 0x002fea000383ffff */
[----:B------:R-:W-:Y:S05]  /*6cf0*/  BRA `(.L_x_114) ;  /* 0xffffffa800287947 */ /* 0x000fea000383ffff */
.L_x_22:
[----:B-1----:R-:W-:-:S07]  /*6d00*/  MOV R2, UR33 ;  /* 0x0000002100027c02 */ /* 0x002fce0008000f00 */
.L_x_115:
[----:B-1----:R1:W2:Y:S02]  /*6d10*/  SYNCS.PHASECHK.TRANS64.TRYWAIT P0, [R2+URZ+0x18], R4 ;  /* 0x00001804020075a7 */ /* 0x0022a400080011ff */
[----:B--2---:R-:W-:Y:S05]  /*6d20*/  @!P0 NANOSLEEP.SYNCS 0x989680 ;  /* 0x009896800000895d */ /* 0x004fea0003900000 */
[----:B------:R-:W2:Y:S02]  /*6d30*/  @!P0 SYNCS.PHASECHK.TRANS64 P0, [R2+URZ+0x18], R4 ;  /* 0x00001804020085a7 */ /* 0x000ea400080010ff */
[----:B--2---:R-:W-:Y:S05]  /*6d40*/  @!P0 BRA `(.L_x_115) ;  /* 0xfffffffc00f08947 */ /* 0x004fea000383ffff */
[----:B------:R-:W-:Y:S05]  /*6d50*/  BRA `(.L_x_21) ;  /* 0xffffffa800787947 */ /* 0x000fea000383ffff */
.L_x_28:
[----:B-1----:R-:W-:-:S07]  /*6d60*/  MOV R2, UR17 ;  /* 0x0000001100027c02 */ /* 0x002fce0008000f00 */
.L_x_116:
[----:B-1----:R1:W2:Y:S02]  /*6d70*/  SYNCS.PHASECHK.TRANS64.TRYWAIT P0, [R2+URZ+0x18], R4 ;  /* 0x00001804020075a7 */ /* 0x0022a400080011ff */
[----:B--2---:R-:W-:Y:S05]  /*6d80*/  @!P0 NANOSLEEP.SYNCS 0x989680 ;  /* 0x009896800000895d */ /* 0x004fea0003900000 */
[----:B------:R-:W2:Y:S02]  /*6d90*/  @!P0 SYNCS.PHASECHK.TRANS64 P0, [R2+URZ+0x18], R4 ;  /* 0x00001804020085a7 */ /* 0x000ea400080010ff */
[----:B--2---:R-:W-:Y:S05]  /*6da0*/  @!P0 BRA `(.L_x_116) ;  /* 0xfffffffc00f08947 */ /* 0x004fea000383ffff */
[----:B------:R-:W-:Y:S05]  /*6db0*/  BRA `(.L_x_27) ;  /* 0xffffffac001c7947 */ /* 0x000fea000383ffff */
.L_x_32:
[----:B-1----:R1:W2:Y:S02]  /*6dc0*/  SYNCS.PHASECHK.TRANS64.TRYWAIT P0, [R2+URZ+0x70], R3 ;  /* 0x00007003020075a7 */ /* 0x0022a400080011ff */
[----:B--2---:R-:W-:Y:S05]  /*6dd0*/  @!P0 NANOSLEEP.SYNCS 0x989680 ;  /* 0x009896800000895d */ /* 0x004fea0003900000 */
[----:B------:R-:W2:Y:S02]  /*6de0*/  @!P0 SYNCS.PHASECHK.TRANS64 P0, [R2+URZ+0x70], R3 ;  /* 0x00007003020085a7 */ /* 0x000ea400080010ff */
[----:B--2---:R-:W-:Y:S05]  /*6df0*/  @!P0 BRA `(.L_x_32) ;  /* 0xfffffffc00f08947 */ /* 0x004fea000383ffff */
[----:B------:R-:W-:Y:S05]  /*6e00*/  BRA `(.L_x_117) ;  /* 0xffffffac00a87947 */ /* 0x000fea000383ffff */
.L_x_36:
[----:B----4-:R-:W-:-:S07]  /*6e10*/  MOV R0, UR5 ;  /* 0x0000000500007c02 */ /* 0x010fce0008000f00 */
.L_x_118:
[----:B-1----:R1:W2:Y:S02]  /*6e20*/  SYNCS.PHASECHK.TRANS64.TRYWAIT P0, [R0+URZ], R2 ;  /* 0x00000002000075a7 */ /* 0x0022a400080011ff */
[----:B--2---:R-:W-:Y:S05]  /*6e30*/  @!P0 NANOSLEEP.SYNCS 0x989680 ;  /* 0x009896800000895d */ /* 0x004fea0003900000 */
[----:B------:R-:W2:Y:S02]  /*6e40*/  @!P0 SYNCS.PHASECHK.TRANS64 P0, [R0+URZ], R2 ;  /* 0x00000002000085a7 */ /* 0x000ea400080010ff */
[----:B--2---:R-:W-:Y:S05]  /*6e50*/  @!P0 BRA `(.L_x_118) ;  /* 0xfffffffc00f08947 */ /* 0x004fea000383ffff */
[----:B------:R-:W-:Y:S05]  /*6e60*/  BRA `(.L_x_119) ;  /* 0xffffffb400187947 */ /* 0x000fea000383ffff */
.L_x_37:
[----:B----4-:R-:W-:-:S07]  /*6e70*/  MOV R0, UR5 ;  /* 0x0000000500007c02 */ /* 0x010fce0008000f00 */
.L_x_120:
[----:B-1----:R1:W2:Y:S02]  /*6e80*/  SYNCS.PHASECHK.TRANS64.TRYWAIT P0, [R0+URZ], R2 ;  /* 0x00000002000075a7 */ /* 0x0022a400080011ff */
[----:B--2---:R-:W-:Y:S05]  /*6e90*/  @!P0 NANOSLEEP.SYNCS 0x989680 ;  /* 0x009896800000895d */ /* 0x004fea0003900000 */
[----:B------:R-:W2:Y:S02]  /*6ea0*/  @!P0 SYNCS.PHASECHK.TRANS64 P0, [R0+URZ], R2 ;  /* 0x00000002000085a7 */ /* 0x000ea400080010ff */
[----:B--2---:R-:W-:Y:S05]  /*6eb0*/  @!P0 BRA `(.L_x_120) ;  /* 0xfffffffc00f08947 */ /* 0x004fea000383ffff */
[----:B------:R-:W-:Y:S05]  /*6ec0*/  BRA `(.L_x_121) ;  /* 0xffffffb400247947 */ /* 0x000fea000383ffff */
.L_x_40:
[----:B-1----:R1:W2:Y:S02]  /*6ed0*/  SYNCS.PHASECHK.TRANS64.TRYWAIT P0, [R0+URZ+0xd0], R4 ;  /* 0x0000d004000075a7 */ /* 0x0022a400080011ff */
[----:B--2---:R-:W-:Y:S05]  /*6ee0*/  @!P0 NANOSLEEP.SYNCS 0x989680 ;  /* 0x009896800000895d */ /* 0x004fea0003900000 */
[----:B------:R-:W2:Y:S02]  /*6ef0*/  @!P0 SYNCS.PHASECHK.TRANS64 P0, [R0+URZ+0xd0], R4 ;  /* 0x0000d004000085a7 */ /* 0x000ea400080010ff */
[----:B--2---:R-:W-:Y:S05]  /*6f00*/  @!P0 BRA `(.L_x_40) ;  /* 0xfffffffc00f08947 */ /* 0x004fea000383ffff */
[----:B------:R-:W-:Y:S05]  /*6f10*/  BRA `(.L_x_122) ;  /* 0xffffffb400807947 */ /* 0x000fea000383ffff */
.L_x_41:
[----:B------:R-:W-:-:S07]  /*6f20*/  MOV R0, UR5 ;  /* 0x0000000500007c02 */ /* 0x000fce0008000f00 */
.L_x_123:
[----:B-1----:R1:W2:Y:S02]  /*6f30*/  SYNCS.PHASECHK.TRANS64.TRYWAIT P0, [R0+URZ+0x80], R5 ;  /* 0x00008005000075a7 */ /* 0x0022a400080011ff */
[----:B--2---:R-:W-:Y:S05]  /*6f40*/  @!P0 NANOSLEEP.SYNCS 0x989680 ;  /* 0x009896800000895d */ /* 0x004fea0003900000 */
[----:B------:R-:W2:Y:S02]  /*6f50*/  @!P0 SYNCS.PHASECHK.TRANS64 P0, [R0+URZ+0x80], R5 ;  /* 0x00008005000085a7 */ /* 0x000ea400080010ff */
[----:B--2---:R-:W-:Y:S05]  /*6f60*/  @!P0 BRA `(.L_x_123) ;  /* 0xfffffffc00f08947 */ /* 0x004fea000383ffff */
[----:B------:R-:W-:Y:S05]  /*6f70*/  BRA `(.L_x_124) ;  /* 0xffffffb400907947 */ /* 0x000fea000383ffff */
.L_x_42:
[----:B-1----:R1:W2:Y:S02]  /*6f80*/  SYNCS.PHASECHK.TRANS64.TRYWAIT P1, [R0+URZ+0x70], R4 ;  /* 0x00007004000075a7 */ /* 0x0022a400080211ff */
[----:B--2---:R-:W-:Y:S05]  /*6f90*/  @!P1 NANOSLEEP.SYNCS 0x989680 ;  /* 0x009896800000995d */ /* 0x004fea0003900000 */
[----:B------:R-:W2:Y:S02]  /*6fa0*/  @!P1 SYNCS.PHASECHK.TRANS64 P1, [R0+URZ+0x70], R4 ;  /* 0x00007004000095a7 */ /* 0x000ea400080210ff */
[----:B--2---:R-:W-:Y:S05]  /*6fb0*/  @!P1 BRA `(.L_x_42) ;  /* 0xfffffffc00f09947 */ /* 0x004fea000383ffff */
[----:B------:R-:W-:Y:S05]  /*6fc0*/  BRA `(.L_x_125) ;  /* 0xffffffb400c07947 */ /* 0x000fea000383ffff */
.L_x_45:
[----:B------:R-:W-:-:S07]  /*6fd0*/  MOV R0, UR5 ;  /* 0x0000000500007c02 */ /* 0x000fce0008000f00 */
.L_x_126:
[----:B-1----:R1:W2:Y:S02]  /*6fe0*/  SYNCS.PHASECHK.TRANS64.TRYWAIT P0, [R0+URZ+0x80], R2 ;  /* 0x00008002000075a7 */ /* 0x0022a400080011ff */
[----:B--2---:R-:W-:Y:S05]  /*6ff0*/  @!P0 NANOSLEEP.SYNCS 0x989680 ;  /* 0x009896800000895d */ /* 0x004fea0003900000 */
[----:B------:R-:W2:Y:S02]  /*7000*/  @!P0 SYNCS.PHASECHK.TRANS64 P0, [R0+URZ+0x80], R2 ;  /* 0x00008002000085a7 */ /* 0x000ea400080010ff */
[----:B--2---:R-:W-:Y:S05]  /*7010*/  @!P0 BRA `(.L_x_126) ;  /* 0xfffffffc00f08947 */ /* 0x004fea000383ffff */
[----:B------:R-:W-:Y:S05]  /*7020*/  BRA `(.L_x_44) ;  /* 0xffffffb800147947 */ /* 0x000fea000383ffff */
.L_x_52:
[----:B-1----:R1:W2:Y:S02]  /*7030*/  SYNCS.PHASECHK.TRANS64.TRYWAIT P1, [R0+URZ+0x70], R2 ;  /* 0x00007002000075a7 */ /* 0x0022a400080211ff */
[----:B--2---:R-:W-:Y:S05]  /*7040*/  @!P1 NANOSLEEP.SYNCS 0x989680 ;  /* 0x009896800000995d */ /* 0x004fea0003900000 */
[----:B------:R-:W2:Y:S02]  /*7050*/  @!P1 SYNCS.PHASECHK.TRANS64 P1, [R0+URZ+0x70], R2 ;  /* 0x00007002000095a7 */ /* 0x000ea400080210ff */
[----:B--2---:R-:W-:Y:S05]  /*7060*/  @!P1 BRA `(.L_x_52) ;  /* 0xfffffffc00f09947 */ /* 0x004fea000383ffff */
[----:B------:R-:W-:Y:S05]  /*7070*/  BRA `(.L_x_127) ;  /* 0xffffffbc00847947 */ /* 0x000fea000383ffff */
.L_x_53:
[----:B------:R-:W-:-:S07]  /*7080*/  MOV R2, UR7 ;  /* 0x0000000700027c02 */ /* 0x000fce0008000f00 */
.L_x_128:
[----:B-1----:R1:W2:Y:S02]  /*7090*/  SYNCS.PHASECHK.TRANS64.TRYWAIT P0, [R2+URZ+0xb0], R0 ;  /* 0x0000b000020075a7 */ /* 0x0022a400080011ff */
[----:B--2---:R-:W-:Y:S05]  /*70a0*/  @!P0 NANOSLEEP.SYNCS 0x989680 ;  /* 0x009896800000895d */ /* 0x004fea0003900000 */
[----:B------:R-:W2:Y:S02]  /*70b0*/  @!P0 SYNCS.PHASECHK.TRANS64 P0, [R2+URZ+0xb0], R0 ;  /* 0x0000b000020085a7 */ /* 0x000ea400080010ff */
[----:B--2---:R-:W-:Y:S05]  /*70c0*/  @!P0 BRA `(.L_x_128) ;  /* 0xfffffffc00f08947 */ /* 0x004fea000383ffff */
[----:B------:R-:W-:Y:S05]  /*70d0*/  BRA `(.L_x_129) ;  /* 0xffffffbc00d47947 */ /* 0x000fea000383ffff */
.L_x_56:
[----:B------:R-:W-:Y:S07]  /*70e0*/  MOV R0, UR6 ;  /* 0x0000000600007c02 */ /* 0x000fee0008000f00 */
.L_x_130:
[----:B-1----:R1:W2:Y:S02]  /*70f0*/  SYNCS.PHASECHK.TRANS64.TRYWAIT P0, [R0+URZ], R2 ;  /* 0x00000002000075a7 */ /* 0x0022a400080011ff */
[----:B--2---:R-:W-:Y:S05]  /*7100*/  @!P0 NANOSLEEP.SYNCS 0x989680 ;  /* 0x009896800000895d */ /* 0x004fea0003900000 */
[----:B------:R-:W2:Y:S02]  /*7110*/  @!P0 SYNCS.PHASECHK.TRANS64 P0, [R0+URZ], R2 ;  /* 0x00000002000085a7 */ /* 0x000ea400080010ff */
[----:B--2---:R-:W-:Y:S05]  /*7120*/  @!P0 BRA `(.L_x_130) ;  /* 0xfffffffc00f08947 */ /* 0x004fea000383ffff */
[----:B------:R-:W-:Y:S05]  /*7130*/  BRA `(.L_x_55) ;  /* 0xffffffbc00f07947 */ /* 0x000fea000383ffff */
.L_x_59:
[----:B------:R-:W-:-:S07]  /*7140*/  MOV R0, UR6 ;  /* 0x0000000600007c02 */ /* 0x000fce0008000f00 */
.L_x_131:
[----:B--2---:R2:W4:Y:S02]  /*7150*/  SYNCS.PHASECHK.TRANS64.TRYWAIT P0, [R0+URZ], R2 ;  /* 0x00000002000075a7 */ /* 0x00452400080011ff */
[----:B----4-:R-:W-:Y:S05]  /*7160*/  @!P0 NANOSLEEP.SYNCS 0x989680 ;  /* 0x009896800000895d */ /* 0x010fea0003900000 */
[----:B------:R-:W4:Y:S02]  /*7170*/  @!P0 SYNCS.PHASECHK.TRANS64 P0, [R0+URZ], R2 ;  /* 0x00000002000085a7 */ /* 0x000f2400080010ff */
[----:B----4-:R-:W-:Y:S05]  /*7180*/  @!P0 BRA `(.L_x_131) ;  /* 0xfffffffc00f08947 */ /* 0x010fea000383ffff */
[----:B------:R-:W-:Y:S05]  /*7190*/  BRA `(.L_x_132) ;  /* 0xffffffc000cc7947 */ /* 0x000fea000383ffff */
.L_x_60:
[----:B------:R-:W-:-:S07]  /*71a0*/  MOV R0, UR6 ;  /* 0x0000000600007c02 */ /* 0x000fce0008000f00 */
.L_x_133:
[----:B-1----:R1:W2:Y:S02]  /*71b0*/  SYNCS.PHASECHK.TRANS64.TRYWAIT P0, [R0+URZ], R3 ;  /* 0x00000003000075a7 */ /* 0x0022a400080011ff */
[----:B--2---:R-:W-:Y:S05]  /*71c0*/  @!P0 NANOSLEEP.SYNCS 0x989680 ;  /* 0x009896800000895d */ /* 0x004fea0003900000 */
[----:B------:R-:W2:Y:S02]  /*71d0*/  @!P0 SYNCS.PHASECHK.TRANS64 P0, [R0+URZ], R3 ;  /* 0x00000003000085a7 */ /* 0x000ea400080010ff */
[----:B--2---:R-:W-:Y:S05]  /*71e0*/  @!P0 BRA `(.L_x_133) ;  /* 0xfffffffc00f08947 */ /* 0x004fea000383ffff */
[----:B------:R-:W-:Y:S05]  /*71f0*/  BRA `(.L_x_134) ;  /* 0xffffffc000d87947 */ /* 0x000fea000383ffff */
.L_x_61:
[----:B------:R-:W-:-:S07]  /*7200*/  MOV R0, UR6 ;  /* 0x0000000600007c02 */ /* 0x000fce0008000f00 */
.L_x_135:
[----:B-1----:R1:W2:Y:S02]  /*7210*/  SYNCS.PHASECHK.TRANS64.TRYWAIT P0, [R0+URZ], R3 ;  /* 0x00000003000075a7 */ /* 0x0022a400080011ff */
[----:B--2---:R-:W-:Y:S05]  /*7220*/  @!P0 NANOSLEEP.SYNCS 0x989680 ;  /* 0x009896800000895d */ /* 0x004fea0003900000 */
[----:B------:R-:W2:Y:S02]  /*7230*/  @!P0 SYNCS.PHASECHK.TRANS64 P0, [R0+URZ], R3 ;  /* 0x00000003000085a7 */ /* 0x000ea400080010ff */
[----:B--2---:R-:W-:Y:S05]  /*7240*/  @!P0 BRA `(.L_x_135) ;  /* 0xfffffffc00f08947 */ /* 0x004fea000383ffff */
[----:B------:R-:W-:Y:S05]  /*7250*/  BRA `(.L_x_136) ;  /* 0xffffffc000e47947 */ /* 0x000fea000383ffff */
.L_x_62:
[----:B-1----:R-:W-:-:S07]  /*7260*/  MOV R0, UR7 ;  /* 0x0000000700007c02 */ /* 0x002fce0008000f00 */
.L_x_137:
[----:B-1----:R1:W2:Y:S02]  /*7270*/  SYNCS.PHASECHK.TRANS64.TRYWAIT P0, [R0+URZ], R2 ;  /* 0x00000002000075a7 */ /* 0x0022a400080011ff */
[----:B--2---:R-:W-:Y:S05]  /*7280*/  @!P0 NANOSLEEP.SYNCS 0x989680 ;  /* 0x009896800000895d */ /* 0x004fea0003900000 */
[----:B------:R-:W2:Y:S02]  /*7290*/  @!P0 SYNCS.PHASECHK.TRANS64 P0, [R0+URZ], R2 ;  /* 0x00000002000085a7 */ /* 0x000ea400080010ff */
[----:B--2---:R-:W-:Y:S05]  /*72a0*/  @!P0 BRA `(.L_x_137) ;  /* 0xfffffffc00f08947 */ /* 0x004fea000383ffff */
[----:B------:R-:W-:Y:S05]  /*72b0*/  BRA `(.L_x_138) ;  /* 0xffffffc000f07947 */ /* 0x000fea000383ffff */
.L_x_67:
[----:B--2---:R2:W3:Y:S02]  /*72c0*/  SYNCS.PHASECHK.TRANS64.TRYWAIT P0, [R0+URZ+0x70], R2 ;  /* 0x00007002000075a7 */ /* 0x0044e400080011ff */
[----:B---3--:R-:W-:Y:S05]  /*72d0*/  @!P0 NANOSLEEP.SYNCS 0x989680 ;  /* 0x009896800000895d */ /* 0x008fea0003900000 */
[----:B------:R-:W3:Y:S02]  /*72e0*/  @!P0 SYNCS.PHASECHK.TRANS64 P0, [R0+URZ+0x70], R2 ;  /* 0x00007002000085a7 */ /* 0x000ee400080010ff */
[----:B---3--:R-:W-:Y:S05]  /*72f0*/  @!P0 BRA `(.L_x_67) ;  /* 0xfffffffc00f08947 */ /* 0x008fea000383ffff */
[----:B------:R-:W-:Y:S05]  /*7300*/  BRA `(.L_x_139) ;  /* 0xffffffc400e87947 */ /* 0x000fea000383ffff */
.L_x_70:
[----:B------:R-:W-:Y:S07]  /*7310*/  MOV R0, UR7 ;  /* 0x0000000700007c02 */ /* 0x000fee0008000f00 */
.L_x_140:
[----:B--2---:R2:W3:Y:S02]  /*7320*/  SYNCS.PHASECHK.TRANS64.TRYWAIT P0, [R0+URZ+0x68], R2 ;  /* 0x00006802000075a7 */ /* 0x0044e400080011ff */
[----:B---3--:R-:W-:Y:S05]  /*7330*/  @!P0 NANOSLEEP.SYNCS 0x989680 ;  /* 0x009896800000895d */ /* 0x008fea0003900000 */
[----:B------:R-:W3:Y:S02]  /*7340*/  @!P0 SYNCS.PHASECHK.TRANS64 P0, [R0+URZ+0x68], R2 ;  /* 0x00006802000085a7 */ /* 0x000ee400080010ff */
[----:B---3--:R-:W-:Y:S05]  /*7350*/  @!P0 BRA `(.L_x_140) ;  /* 0xfffffffc00f08947 */ /* 0x008fea000383ffff */
[----:B------:R-:W-:Y:S05]  /*7360*/  BRA `(.L_x_69) ;  /* 0xffffffc800c87947 */ /* 0x000fea000383ffff */
.L_x_73:
[----:B------:R-:W-:Y:S07]  /*7370*/  MOV R0, UR15 ;  /* 0x0000000f00007c02 */ /* 0x000fee0008000f00 */
.L_x_141:
[----:B-1----:R1:W2:Y:S02]  /*7380*/  SYNCS.PHASECHK.TRANS64.TRYWAIT P0, [R0+URZ+0x48], R9 ;  /* 0x00004809000075a7 */ /* 0x0022a400080011ff */
[----:B--2---:R-:W-:Y:S05]  /*7390*/  @!P0 NANOSLEEP.SYNCS 0x989680 ;  /* 0x009896800000895d */ /* 0x004fea0003900000 */
[----:B------:R-:W2:Y:S02]  /*73a0*/  @!P0 SYNCS.PHASECHK.TRANS64 P0, [R0+URZ+0x48], R9 ;  /* 0x00004809000085a7 */ /* 0x000ea400080010ff */
[----:B--2---:R-:W-:Y:S05]  /*73b0*/  @!P0 BRA `(.L_x_141) ;  /* 0xfffffffc00f08947 */ /* 0x004fea000383ffff */
[----:B------:R-:W-:Y:S05]  /*73c0*/  BRA `(.L_x_142) ;  /* 0xffffffcc00407947 */ /* 0x000fea000383ffff */
.L_x_74:
[----:B------:R-:W-:Y:S07]  /*73d0*/  MOV R0, UR13 ;  /* 0x0000000d00007c02 */ /* 0x000fee0008000f00 */
.L_x_143:
[----:B-1----:R1:W2:Y:S02]  /*73e0*/  SYNCS.PHASECHK.TRANS64.TRYWAIT P0, [R0+URZ+0x48], R20 ;  /* 0x00004814000075a7 */ /* 0x0022a400080011ff */
[----:B--2---:R-:W-:Y:S05]  /*73f0*/  @!P0 NANOSLEEP.SYNCS 0x989680 ;  /* 0x009896800000895d */ /* 0x004fea0003900000 */
[----:B------:R-:W2:Y:S02]  /*7400*/  @!P0 SYNCS.PHASECHK.TRANS64 P0, [R0+URZ+0x48], R20 ;  /* 0x00004814000085a7 */ /* 0x000ea400080010ff */
[----:B--2---:R-:W-:Y:S05]  /*7410*/  @!P0 BRA `(.L_x_143) ;  /* 0xfffffffc00f08947 */ /* 0x004fea000383ffff */
[----:B------:R-:W-:Y:S05]  /*7420*/  BRA `(.L_x_144) ;  /* 0xffffffcc00e07947 */ /* 0x000fea000383ffff */
.L_x_76:
[----:B------:R-:W-:-:S07]  /*7430*/  MOV R0, UR4 ;  /* 0x0000000400007c02 */ /* 0x000fce0008000f00 */
.L_x_145:
[----:B-1----:R1:W3:Y:S02]  /*7440*/  SYNCS.PHASECHK.TRANS64.TRYWAIT P0, [R0+URZ], R2 ;  /* 0x00000002000075a7 */ /* 0x0022e400080011ff */
[----:B---3--:R-:W-:Y:S05]  /*7450*/  @!P0 NANOSLEEP.SYNCS 0x989680 ;  /* 0x009896800000895d */ /* 0x008fea0003900000 */
[----:B------:R-:W3:Y:S02]  /*7460*/  @!P0 SYNCS.PHASECHK.TRANS64 P0, [R0+URZ], R2 ;  /* 0x00000002000085a7 */ /* 0x000ee400080010ff */
[----:B---3--:R-:W-:Y:S05]  /*7470*/  @!P0 BRA `(.L_x_145) ;  /* 0xfffffffc00f08947 */ /* 0x008fea000383ffff */
[----:B------:R-:W-:Y:S05]  /*7480*/  BRA `(.L_x_146) ;  /* 0xffffffd0006c7947 */ /* 0x000fea000383ffff */
.L_x_77:
[----:B------:R-:W-:-:S07]  /*7490*/  MOV R0, UR4 ;  /* 0x0000000400007c02 */ /* 0x000fce0008000f00 */
.L_x_147:
[----:B-1----:R1:W3:Y:S02]  /*74a0*/  SYNCS.PHASECHK.TRANS64.TRYWAIT P0, [R0+URZ], R2 ;  /* 0x00000002000075a7 */ /* 0x0022e400080011ff */
[----:B---3--:R-:W-:Y:S05]  /*74b0*/  @!P0 NANOSLEEP.SYNCS 0x989680 ;  /* 0x009896800000895d */ /* 0x008fea0003900000 */
[----:B------:R-:W3:Y:S02]  /*74c0*/  @!P0 SYNCS.PHASECHK.TRANS64 P0, [R0+URZ], R2 ;  /* 0x00000002000085a7 */ /* 0x000ee400080010ff */
[----:B---3--:R-:W-:Y:S05]  /*74d0*/  @!P0 BRA `(.L_x_147) ;  /* 0xfffffffc00f08947 */ /* 0x008fea000383ffff */
[----:B------:R-:W-:Y:S05]  /*74e0*/  BRA `(.L_x_148) ;  /* 0xffffffd000787947 */ /* 0x000fea000383ffff */
.L_x_79:
[----:B--2---:R2:W4:Y:S02]  /*74f0*/  SYNCS.PHASECHK.TRANS64.TRYWAIT P0, [R0+URZ+0x70], R2 ;  /* 0x00007002000075a7 */ /* 0x00452400080011ff */
[----:B----4-:R-:W-:Y:S05]  /*7500*/  @!P0 NANOSLEEP.SYNCS 0x989680 ;  /* 0x009896800000895d */ /* 0x010fea0003900000 */
[----:B------:R-:W4:Y:S02]  /*7510*/  @!P0 SYNCS.PHASECHK.TRANS64 P0, [R0+URZ+0x70], R2 ;  /* 0x00007002000085a7 */ /* 0x000f2400080010ff */
[----:B----4-:R-:W-:Y:S05]  /*7520*/  @!P0 BRA `(.L_x_79) ;  /* 0xfffffffc00f08947 */ /* 0x010fea000383ffff */
[----:B------:R-:W-:Y:S05]  /*7530*/  BRA `(.L_x_149) ;  /* 0xffffffd400687947 */ /* 0x000fea000383ffff */
.L_x_89:
[----:B-1----:R1:W3:Y:S02]  /*7540*/  SYNCS.PHASECHK.TRANS64.TRYWAIT P1, [R2+URZ+0x30], R4 ;  /* 0x00003004020075a7 */ /* 0x0022e400080211ff */
[----:B---3--:R-:W-:Y:S05]  /*7550*/  @!P1 NANOSLEEP.SYNCS 0x989680 ;  /* 0x009896800000995d */ /* 0x008fea0003900000 */
[----:B------:R-:W3:Y:S02]  /*7560*/  @!P1 SYNCS.PHASECHK.TRANS64 P1, [R2+URZ+0x30], R4 ;  /* 0x00003004020095a7 */ /* 0x000ee400080210ff */
[----:B---3--:R-:W-:Y:S05]  /*7570*/  @!P1 BRA `(.L_x_89) ;  /* 0xfffffffc00f09947 */ /* 0x008fea000383ffff */
[----:B------:R-:W-:Y:S05]  /*7580*/  BRA `(.L_x_88) ;  /* 0xffffffe000687947 */ /* 0x000fea000383ffff */
.L_x_91:
[----:B-1----:R1:W2:Y:S02]  /*7590*/  SYNCS.PHASECHK.TRANS64.TRYWAIT P0, [R44+URZ+0x90], R3 ;  /* 0x000090032c0075a7 */ /* 0x0022a400080011ff */
[----:B--2---:R-:W-:Y:S05]  /*75a0*/  @!P0 NANOSLEEP.SYNCS 0x989680 ;  /* 0x009896800000895d */ /* 0x004fea0003900000 */
[----:B------:R-:W2:Y:S02]  /*75b0*/  @!P0 SYNCS.PHASECHK.TRANS64 P0, [R44+URZ+0x90], R3 ;  /* 0x000090032c0085a7 */ /* 0x000ea400080010ff */
[----:B--2---:R-:W-:Y:S05]  /*75c0*/  @!P0 BRA `(.L_x_91) ;  /* 0xfffffffc00f08947 */ /* 0x004fea000383ffff */
[----:B------:R-:W-:Y:S05]  /*75d0*/  BRA `(.L_x_90) ;  /* 0xffffffe000b87947 */ /* 0x000fea000383ffff */
.L_x_102:
[----:B-1----:R1:W2:Y:S02]  /*75e0*/  SYNCS.PHASECHK.TRANS64.TRYWAIT P0, [R2+URZ+0x30], R45 ;  /* 0x0000302d020075a7 */ /* 0x0022a400080011ff */
[----:B--2---:R-:W-:Y:S05]  /*75f0*/  @!P0 NANOSLEEP.SYNCS 0x989680 ;  /* 0x009896800000895d */ /* 0x004fea0003900000 */
[----:B------:R-:W2:Y:S02]  /*7600*/  @!P0 SYNCS.PHASECHK.TRANS64 P0, [R2+URZ+0x30], R45 ;  /* 0x0000302d020085a7 */ /* 0x000ea400080010ff */
[----:B--2---:R-:W-:Y:S05]  /*7610*/  @!P0 BRA `(.L_x_102) ;  /* 0xfffffffc00f08947 */ /* 0x004fea000383ffff */
[----:B------:R-:W-:Y:S05]  /*7620*/  BRA `(.L_x_101) ;  /* 0xffffffe800c87947 */ /* 0x000fea000383ffff */
        .weak           $__internal_0_$__cuda_sm10x_tcgen05_guardrail_trap_col_being_dealloced_not_returned_by_alloc
        .type           $__internal_0_$__cuda_sm10x_tcgen05_guardrail_trap_col_being_dealloced_not_returned_by_alloc,@function
        .size           $__internal_0_$__cuda_sm10x_tcgen05_guardrail_trap_col_being_dealloced_not_returned_by_alloc,($__internal_1_$__cuda_sm10x_tcgen05_guardrail_trap_phase_invalid_during_alloc - $__internal_0_$__cuda_sm10x_tcgen05_guardrail_trap_col_being_dealloced_not_returned_by_alloc)
$__internal_0_$__cuda_sm10x_tcgen05_guardrail_trap_col_being_dealloced_not_returned_by_alloc:
[----:B------:R-:W-:Y:S05]  /*7630*/  BPT.TRAP 0x1 ;  /* 0x000000040000795c */ /* 0x000fea0000300000 */
[----:B------:R-:W-:-:S04]  /*7640*/  HFMA2 R3, -RZ, RZ, 0, 0 ;  /* 0x00000000ff037431 */ /* 0x000fc800000001ff */
[----:B------:R-:W-:Y:S05]  /*7650*/  RET.REL.NODEC R2 `(_ZN7cutlass13device_kernelINS_4gemm6kernel13GemmUniversalIN4cute5tupleIJiiiiEEENS1_10collective13CollectiveMmaINS1_35MainloopSm100TmaUmmaWarpSpecializedILi3ELi2ELi4ENS5_IJNS4_1CILi1EEESB_SB_EEEEENS5_IJNSA_ILi64EEESE_SE_EEENS_6half_tENS5_IJlSB_lEEESG_SH_NS4_8TiledMMAINS4_8MMA_AtomIJNS4_20SM100_MMA_F16BF16_SSISG_SG_fLi64ELi64ELNS4_4UMMA5MajorE0ELSM_0ELNSL_7ScaleInE0ELSN_0EEEEEENS4_6LayoutISC_NS5_IJNSA_ILi0EEESR_SR_EEEEENS5_IJNS4_10UnderscoreESU_SU_EEEEENS4_13SM90_TMA_LOADENS4_14ComposedLayoutINS4_7SwizzleILi3ELi4ELi3EEENS4_18smem_ptr_flag_bitsILi16EEENSQ_INS5_IJNSA_ILi8EEESE_EEENS5_IJSE_SB_EEEEEEEvNS4_8identityESX_S17_vS18_EENS_8epilogue10collective18CollectiveEpilogueINS1A_23Sm100TmaWarpSpecializedILi3ELi2ELi16ELb1ELb0EEEJSF_NS5_IJNSQ_ISE_SB_EENSQ_INSA_ILi32EEESB_EEEEESG_SH_SG_SH_NS1A_6fusion15FusionCallbacksIS1E_NS1J_17LinearCombinationISG_fSG_fLNS_15FloatRoundStyleE2EEESF_S1I_JEEENS4_5SM1004TMEM4LOAD26SM100_TMEM_LOAD_16dp256b4xESX_NSY_INSZ_ILi2ELi4ELi3EEES12_NSQ_INS5_IJS13_S1G_EEENS5_IJS1G_SB_EEEEEEENS4_17SM75_U32x4_LDSM_NENS4_14SM90_TMA_STOREES1X_NS4_17SM90_U32x4_STSM_NENS4_39AutoVectorizingCopyWithAssumedAlignmentILi128EEEEEEvvEEEEvNT_6ParamsE) ;  /* 0xffffff8802687950 */ /* 0x000fea0003c3ffff */
        .weak           $__internal_1_$__cuda_sm10x_tcgen05_guardrail_trap_phase_invalid_during_alloc
        .type           $__internal_1_$__cuda_sm10x_tcgen05_guardrail_trap_phase_invalid_during_alloc,@function
        .size           $__internal_1_$__cuda_sm10x_tcgen05_guardrail_trap_phase_invalid_during_alloc,($__internal_2_$__cuda_sm10x_tcgen05_guardrail_trap_unallocated_columns_being_dealloced - $__internal_1_$__cuda_sm10x_tcgen05_guardrail_trap_phase_invalid_during_alloc)
$__internal_1_$__cuda_sm10x_tcgen05_guardrail_trap_phase_invalid_during_alloc:
[----:B------:R-:W-:Y:S05]  /*7660*/  BPT.TRAP 0x1 ;  /* 0x000000040000795c */ /* 0x000fea0000300000 */
[----:B------:R-:W-:-:S04]  /*7670*/  MOV R3, 0x0 ;  /* 0x0000000000037802 */ /* 0x000fc80000000f00 */
[----:B------:R-:W-:Y:S05]  /*7680*/  RET.REL.NODEC R2 `(_ZN7cutlass13device_kernelINS_4gemm6kernel13GemmUniversalIN4cute5tupleIJiiiiEEENS1_10collective13CollectiveMmaINS1_35MainloopSm100TmaUmmaWarpSpecializedILi3ELi2ELi4ENS5_IJNS4_1CILi1EEESB_SB_EEEEENS5_IJNSA_ILi64EEESE_SE_EEENS_6half_tENS5_IJlSB_lEEESG_SH_NS4_8TiledMMAINS4_8MMA_AtomIJNS4_20SM100_MMA_F16BF16_SSISG_SG_fLi64ELi64ELNS4_4UMMA5MajorE0ELSM_0ELNSL_7ScaleInE0ELSN_0EEEEEENS4_6LayoutISC_NS5_IJNSA_ILi0EEESR_SR_EEEEENS5_IJNS4_10UnderscoreESU_SU_EEEEENS4_13SM90_TMA_LOADENS4_14ComposedLayoutINS4_7SwizzleILi3ELi4ELi3EEENS4_18smem_ptr_flag_bitsILi16EEENSQ_INS5_IJNSA_ILi8EEESE_EEENS5_IJSE_SB_EEEEEEEvNS4_8identityESX_S17_vS18_EENS_8epilogue10collective18CollectiveEpilogueINS1A_23Sm100TmaWarpSpecializedILi3ELi2ELi16ELb1ELb0EEEJSF_NS5_IJNSQ_ISE_SB_EENSQ_INSA_ILi32EEESB_EEEEESG_SH_SG_SH_NS1A_6fusion15FusionCallbacksIS1E_NS1J_17LinearCombinationISG_fSG_fLNS_15FloatRoundStyleE2EEESF_S1I_JEEENS4_5SM1004TMEM4LOAD26SM100_TMEM_LOAD_16dp256b4xESX_NSY_INSZ_ILi2ELi4ELi3EEES12_NSQ_INS5_IJS13_S1G_EEENS5_IJS1G_SB_EEEEEEENS4_17SM75_U32x4_LDSM_NENS4_14SM90_TMA_STOREES1X_NS4_17SM90_U32x4_STSM_NENS4_39AutoVectorizingCopyWithAssumedAlignmentILi128EEEEEEvvEEEEvNT_6ParamsE) ;  /* 0xffffff88025c7950 */ /* 0x000fea0003c3ffff */
        .weak           $__internal_2_$__cuda_sm10x_tcgen05_guardrail_trap_unallocated_columns_being_dealloced
        .type           $__internal_2_$__cuda_sm10x_tcgen05_guardrail_trap_unallocated_columns_being_dealloced,@function
        .size           $__internal_2_$__cuda_sm10x_tcgen05_guardrail_trap_unallocated_columns_being_dealloced,(.L_x_151 - $__internal_2_$__cuda_sm10x_tcgen05_guardrail_trap_unallocated_columns_being_dealloced)
$__internal_2_$__cuda_sm10x_tcgen05_guardrail_trap_unallocated_columns_being_dealloced:
[----:B------:R-:W-:Y:S05]  /*7690*/  BPT.TRAP 0x1 ;  /* 0x000000040000795c */ /* 0x000fea0000300000 */
[----:B------:R-:W-:-:S04]  /*76a0*/  HFMA2 R3, -RZ, RZ, 0, 0 ;  /* 0x00000000ff037431 */ /* 0x000fc800000001ff */
[----:B------:R-:W-:Y:S05]  /*76b0*/  RET.REL.NODEC R2 `(_ZN7cutlass13device_kernelINS_4gemm6kernel13GemmUniversalIN4cute5tupleIJiiiiEEENS1_10collective13CollectiveMmaINS1_35MainloopSm100TmaUmmaWarpSpecializedILi3ELi2ELi4ENS5_IJNS4_1CILi1EEESB_SB_EEEEENS5_IJNSA_ILi64EEESE_SE_EEENS_6half_tENS5_IJlSB_lEEESG_SH_NS4_8TiledMMAINS4_8MMA_AtomIJNS4_20SM100_MMA_F16BF16_SSISG_SG_fLi64ELi64ELNS4_4UMMA5MajorE0ELSM_0ELNSL_7ScaleInE0ELSN_0EEEEEENS4_6LayoutISC_NS5_IJNSA_ILi0EEESR_SR_EEEEENS5_IJNS4_10UnderscoreESU_SU_EEEEENS4_13SM90_TMA_LOADENS4_14ComposedLayoutINS4_7SwizzleILi3ELi4ELi3EEENS4_18smem_ptr_flag_bitsILi16EEENSQ_INS5_IJNSA_ILi8EEESE_EEENS5_IJSE_SB_EEEEEEEvNS4_8identityESX_S17_vS18_EENS_8epilogue10collective18CollectiveEpilogueINS1A_23Sm100TmaWarpSpecializedILi3ELi2ELi16ELb1ELb0EEEJSF_NS5_IJNSQ_ISE_SB_EENSQ_INSA_ILi32EEESB_EEEEESG_SH_SG_SH_NS1A_6fusion15FusionCallbacksIS1E_NS1J_17LinearCombinationISG_fSG_fLNS_15FloatRoundStyleE2EEESF_S1I_JEEENS4_5SM1004TMEM4LOAD26SM100_TMEM_LOAD_16dp256b4xESX_NSY_INSZ_ILi2ELi4ELi3EEES12_NSQ_INS5_IJS13_S1G_EEENS5_IJS1G_SB_EEEEEEENS4_17SM75_U32x4_LDSM_NENS4_14SM90_TMA_STOREES1X_NS4_17SM90_U32x4_STSM_NENS4_39AutoVectorizingCopyWithAssumedAlignmentILi128EEEEEEvvEEEEvNT_6ParamsE) ;  /* 0xffffff8802507950 */ /* 0x000fea0003c3ffff */
.L_x_150:
[----:B------:R-:W-:-:S00]  /*76c0*/  BRA `(.L_x_150) ;  /* 0xfffffffc00fc7947 */ /* 0x000fc0000383ffff */
[----:B------:R-:W-:-:S00]  /*76d0*/  NOP ;  /* 0x0000000000007918 */ /* 0x000fc00000000000 */
        /* <DEDUP_REMOVED lines=10> */
.L_x_151:


//--------------------- .nv.global.init           --------------------------
	.section	.nv.global.init,"aw",@progbits
.nv.global.init:
	.type		$str$27,@object
	.size		$str$27,($str$28 - $str$27)
$str$27:
        /*0000*/ 	.byte	0x28, 0x61, 0x64, 0x64, 0x72, 0x65, 0x73, 0x73, 0x20, 0x26, 0x20, 0x6d, 0x61, 0x73, 0x6b, 0x29
        /*0010*/ 	.byte	0x20, 0x3d, 0x3d, 0x20, 0x30, 0x00
	.type		$str$28,@object
	.size		$str$28,($str$26 - $str$28)
$str$28:
        /*0016*/ 	.byte	0x2f, 0x74, 0x6d, 0x70, 0x2f, 0x63, 0x75, 0x74, 0x6c, 0x61, 0x73, 0x73, 0x5f, 0x73, 0x77, 0x65
        /*0026*/ 	.byte	0x65, 0x70, 0x5f, 0x73, 0x72, 0x63, 0x2f, 0x69, 0x6e, 0x63, 0x6c, 0x75, 0x64, 0x65, 0x2f, 0x63
        /*0036*/ 	.byte	0x75, 0x74, 0x65, 0x2f, 0x70, 0x6f, 0x69, 0x6e, 0x74, 0x65, 0x72, 0x5f, 0x66, 0x6c, 0x61, 0x67
        /*0046*/ 	.byte	0x67, 0x65, 0x64, 0x2e, 0x68, 0x70, 0x70, 0x00
	.type		$str$26,@object
	.size		$str$26,($str$25 - $str$26)
$str$26:
        /*004e*/ 	.byte	0x2f, 0x74, 0x6d, 0x70, 0x2f, 0x63, 0x75, 0x74, 0x6c, 0x61, 0x73, 0x73, 0x5f, 0x73, 0x77, 0x65
        /*005e*/ 	.byte	0x65, 0x70, 0x5f, 0x73, 0x72, 0x63, 0x2f, 0x69, 0x6e, 0x63, 0x6c, 0x75, 0x64, 0x65, 0x2f, 0x63
        /*006e*/ 	.byte	0x75, 0x74, 0x65, 0x2f, 0x61, 0x74, 0x6f, 0x6d, 0x2f, 0x63, 0x6f, 0x70, 0x79, 0x5f, 0x74, 0x72
        /*007e*/ 	.byte	0x61, 0x69, 0x74, 0x73, 0x5f, 0x73, 0x6d, 0x31, 0x30, 0x30, 0x2e, 0x68, 0x70, 0x70, 0x00
	.type		$str$25,@object
	.size		$str$25,(__unnamed_1 - $str$25)
$str$25:
        /*008d*/ 	.byte	0x28, 0x28, 0x75, 0x69, 0x6e, 0x74, 0x33, 0x32, 0x5f, 0x74, 0x28, 0x74, 0x68, 0x72, 0x65, 0x61
        /*009d*/ 	.byte	0x64, 0x49, 0x64, 0x78, 0x2e, 0x78, 0x29, 0x20, 0x2f, 0x20, 0x33, 0x32, 0x29, 0x20, 0x25, 0x20
        /*00ad*/ 	.byte	0x34, 0x29, 0x20, 0x3d, 0x3d, 0x20, 0x28, 0x28, 0x28, 0x74, 0x6d, 0x65, 0x6d, 0x5f, 0x61, 0x64
        /*00bd*/ 	.byte	0x64, 0x72, 0x20, 0x3e, 0x3e, 0x20, 0x31, 0x36, 0x29, 0x20, 0x2f, 0x20, 0x33, 0x32, 0x29, 0x20
        /*00cd*/ 	.byte	0x25, 0x20, 0x34, 0x29, 0x00
	.type		__unnamed_1,@object
	.size		__unnamed_1,(__unnamed_2 - __unnamed_1)
__unnamed_1:
        /*00d2*/ 	.byte	0x61, 0x75, 0x74, 0x6f, 0x20, 0x63, 0x75, 0x74, 0x65, 0x3a, 0x3a, 0x61, 0x73, 0x5f, 0x70, 0x6f
        /* <DEDUP_REMOVED lines=24> */
        /*0262*/ 	.byte	0x3e, 0x3e, 0x3e, 0x5d, 0x00
	.type		__unnamed_2,@object
	.size		__unnamed_2,(.L_2 - __unnamed_2)
__unnamed_2:
        /* <DEDUP_REMOVED lines=46> */
.L_2:


//--------------------- .nv.shared._ZN7cutlass13device_kernelINS_4gemm6kernel13GemmUniversalIN4cute5tupleIJiiiiEEENS1_10collective13CollectiveMmaINS1_35MainloopSm100TmaUmmaWarpSpecializedILi3ELi2ELi4ENS5_IJNS4_1CILi1EEESB_SB_EEEEENS5_IJNSA_ILi64EEESE_SE_EEENS_6half_tENS5_IJlSB_lEEESG_SH_NS4_8TiledMMAINS4_8MMA_AtomIJNS4_20SM100_MMA_F16BF16_SSISG_SG_fLi64ELi64ELNS4_4UMMA5MajorE0ELSM_0ELNSL_7ScaleInE0ELSN_0EEEEEENS4_6LayoutISC_NS5_IJNSA_ILi0EEESR_SR_EEEEENS5_IJNS4_10UnderscoreESU_SU_EEEEENS4_13SM90_TMA_LOADENS4_14ComposedLayoutINS4_7SwizzleILi3ELi4ELi3EEENS4_18smem_ptr_flag_bitsILi16EEENSQ_INS5_IJNSA_ILi8EEESE_EEENS5_IJSE_SB_EEEEEEEvNS4_8identityESX_S17_vS18_EENS_8epilogue10collective18CollectiveEpilogueINS1A_23Sm100TmaWarpSpecializedILi3ELi2ELi16ELb1ELb0EEEJSF_NS5_IJNSQ_ISE_SB_EENSQ_INSA_ILi32EEESB_EEEEESG_SH_SG_SH_NS1A_6fusion15FusionCallbacksIS1E_NS1J_17LinearCombinationISG_fSG_fLNS_15FloatRoundStyleE2EEESF_S1I_JEEENS4_5SM1004TMEM4LOAD26SM100_TMEM_LOAD_16dp256b4xESX_NSY_INSZ_ILi2ELi4ELi3EEES12_NSQ_INS5_IJS13_S1G_EEENS5_IJS1G_SB_EEEEEEENS4_17SM75_U32x4_LDSM_NENS4_14SM90_TMA_STOREES1X_NS4_17SM90_U32x4_STSM_NENS4_39AutoVectorizingCopyWithAssumedAlignmentILi128EEEEEEvvEEEEvNT_6ParamsE --------------------------
	.section	.nv.shared._ZN7cutlass13device_kernelINS_4gemm6kernel13GemmUniversalIN4cute5tupleIJiiiiEEENS1_10collective13CollectiveMmaINS1_35MainloopSm100TmaUmmaWarpSpecializedILi3ELi2ELi4ENS5_IJNS4_1CILi1EEESB_SB_EEEEENS5_IJNSA_ILi64EEESE_SE_EEENS_6half_tENS5_IJlSB_lEEESG_SH_NS4_8TiledMMAINS4_8MMA_AtomIJNS4_20SM100_MMA_F16BF16_SSISG_SG_fLi64ELi64ELNS4_4UMMA5MajorE0ELSM_0ELNSL_7ScaleInE0ELSN_0EEEEEENS4_6LayoutISC_NS5_IJNSA_ILi0EEESR_SR_EEEEENS5_IJNS4_10UnderscoreESU_SU_EEEEENS4_13SM90_TMA_LOADENS4_14ComposedLayoutINS4_7SwizzleILi3ELi4ELi3EEENS4_18smem_ptr_flag_bitsILi16EEENSQ_INS5_IJNSA_ILi8EEESE_EEENS5_IJSE_SB_EEEEEEEvNS4_8identityESX_S17_vS18_EENS_8epilogue10collective18CollectiveEpilogueINS1A_23Sm100TmaWarpSpecializedILi3ELi2ELi16ELb1ELb0EEEJSF_NS5_IJNSQ_ISE_SB_EENSQ_INSA_ILi32EEESB_EEEEESG_SH_SG_SH_NS1A_6fusion15FusionCallbacksIS1E_NS1J_17LinearCombinationISG_fSG_fLNS_15FloatRoundStyleE2EEESF_S1I_JEEENS4_5SM1004TMEM4LOAD26SM100_TMEM_LOAD_16dp256b4xESX_NSY_INSZ_ILi2ELi4ELi3EEES12_NSQ_INS5_IJS13_S1G_EEENS5_IJS1G_SB_EEEEEEENS4_17SM75_U32x4_LDSM_NENS4_14SM90_TMA_STOREES1X_NS4_17SM90_U32x4_STSM_NENS4_39AutoVectorizingCopyWithAssumedAlignmentILi128EEEEEEvvEEEEvNT_6ParamsE,"aw",@nobits
	.sectionflags	@""
	.align	16
	.zero		1024


//--------------------- .nv.shared.reserved.0     --------------------------
	.section	.nv.shared.reserved.0,"aw",@nobits
	.weak		__nv_reservedSMEM_offset_0_alias
	.size		__nv_reservedSMEM_offset_0_alias, 0, 64
	.other		__nv_reservedSMEM_offset_0_alias,@"STO_CUDA_RESERVED_SHARED STV_DEFAULT"
__nv_reservedSMEM_offset_0_alias:
	.zero		0
.nv.shared.reserved.0:
	.zero		64
	.weak		__nv_reservedSMEM_tcgen05_partition
	.type		__nv_reservedSMEM_tcgen05_partition,@object
	.size		__nv_reservedSMEM_tcgen05_partition,(.L_0 - __nv_reservedSMEM_tcgen05_partition)
__nv_reservedSMEM_tcgen05_partition:
	.zero		32
.L_0:


//--------------------- .nv.global                --------------------------
	.section	.nv.global,"aw",@nobits
.nv.global:
	.type		_ZN39_INTERNAL_303b48f4_4_k_cu_60f7ee91_60464cute1_E,@object
	.size		_ZN39_INTERNAL_303b48f4_4_k_cu_60f7ee91_60464cute1_E,(_ZN39_INTERNAL_303b48f4_4_k_cu_60f7ee91_60464cuda3std3__45__cpo6cbeginE - _ZN39_INTERNAL_303b48f4_4_k_cu_60f7ee91_60464cute1_E)
_ZN39_INTERNAL_303b48f4_4_k_cu_60f7ee91_60464cute1_E:
	.zero		1
	.type		_ZN39_INTERNAL_303b48f4_4_k_cu_60f7ee91_60464cuda3std3__45__cpo6cbeginE,@object
	.size		_ZN39_INTERNAL_303b48f4_4_k_cu_60f7ee91_60464cuda3std3__45__cpo6cbeginE,(_ZN39_INTERNAL_303b48f4_4_k_cu_60f7ee91_60464cuda3std3__48in_placeE - _ZN39_INTERNAL_303b48f4_4_k_cu_60f7ee91_60464cuda3std3__45__cpo6cbeginE)
_ZN39_INTERNAL_303b48f4_4_k_cu_60f7ee91_60464cuda3std3__45__cpo6cbeginE:
	.zero		1
	.type		_ZN39_INTERNAL_303b48f4_4_k_cu_60f7ee91_60464cuda3std3__48in_placeE,@object
	.size		_ZN39_INTERNAL_303b48f4_4_k_cu_60f7ee91_60464cuda3std3__48in_placeE,(_ZN39_INTERNAL_303b48f4_4_k_cu_60f7ee91_60464cuda3std6ranges3__45__cpo9iter_moveE - _ZN39_INTERNAL_303b48f4_4_k_cu_60f7ee91_60464cuda3std3__48in_placeE)
_ZN39_INTERNAL_303b48f4_4_k_cu_60f7ee91_60464cuda3std3__48in_placeE:
	.zero		1
	.type		_ZN39_INTERNAL_303b48f4_4_k_cu_60f7ee91_60464cuda3std6ranges3__45__cpo9iter_moveE,@object
	.size		_ZN39_INTERNAL_303b48f4_4_k_cu_60f7ee91_60464cuda3std6ranges3__45__cpo9iter_moveE,(_ZN39_INTERNAL_303b48f4_4_k_cu_60f7ee91_60464cuda3std3__45__cpo5beginE - _ZN39_INTERNAL_303b48f4_4_k_cu_60f7ee91_60464cuda3std6ranges3__45__cpo9iter_moveE)
_ZN39_INTERNAL_303b48f4_4_k_cu_60f7ee91_60464cuda3std6ranges3__45__cpo9iter_moveE:
	.zero		1
	.type		_ZN39_INTERNAL_303b48f4_4_k_cu_60f7ee91_60464cuda3std3__45__cpo5beginE,@object
	.size		_ZN39_INTERNAL_303b48f4_4_k_cu_60f7ee91_60464cuda3std3__45__cpo5beginE,(_ZN39_INTERNAL_303b48f4_4_k_cu_60f7ee91_60464cuda3std3__441_GLOBAL__N__303b48f4_4_k_cu_60f7ee91_60466ignoreE - _ZN39_INTERNAL_303b48f4_4_k_cu_60f7ee91_60464cuda3std3__45__cpo5beginE)
_ZN39_INTERNAL_303b48f4_4_k_cu_60f7ee91_60464cuda3std3__45__cpo5beginE:
	.zero		1
	.type		_ZN39_INTERNAL_303b48f4_4_k_cu_60f7ee91_60464cuda3std3__441_GLOBAL__N__303b48f4_4_k_cu_60f7ee91_60466ignoreE,@object
	.size		_ZN39_INTERNAL_303b48f4_4_k_cu_60f7ee91_60464cuda3std3__441_GLOBAL__N__303b48f4_4_k_cu_60f7ee91_60466ignoreE,(_ZN39_INTERNAL_303b48f4_4_k_cu_60f7ee91_60464cute7productE - _ZN39_INTERNAL_303b48f4_4_k_cu_60f7ee91_60464cuda3std3__441_GLOBAL__N__303b48f4_4_k_cu_60f7ee91_60466ignoreE)
_ZN39_INTERNAL_303b48f4_4_k_cu_60f7ee91_60464cuda3std3__441_GLOBAL__N__303b48f4_4_k_cu_60f7ee91_60466ignoreE:
	.zero		1
	.type		_ZN39_INTERNAL_303b48f4_4_k_cu_60f7ee91_60464cute7productE,@object
	.size		_ZN39_INTERNAL_303b48f4_4_k_cu_60f7ee91_60464cute7productE,(_ZN39_INTERNAL_303b48f4_4_k_cu_60f7ee91_60464cuda3std3__45__cpo3endE - _ZN39_INTERNAL_303b48f4_4_k_cu_60f7ee91_60464cute7productE)
_ZN39_INTERNAL_303b48f4_4_k_cu_60f7ee91_60464cute7productE:
	.zero		1
	.type		_ZN39_INTERNAL_303b48f4_4_k_cu_60f7ee91_60464cuda3std3__45__cpo3endE,@object
	.size		_ZN39_INTERNAL_303b48f4_4_k_cu_60f7ee91_60464cuda3std3__45__cpo3endE,(_ZN39_INTERNAL_303b48f4_4_k_cu_60f7ee91_60464cuda3std3__419piecewise_constructE - _ZN39_INTERNAL_303b48f4_4_k_cu_60f7ee91_60464cuda3std3__45__cpo3endE)
_ZN39_INTERNAL_303b48f4_4_k_cu_60f7ee91_60464cuda3std3__45__cpo3endE:
	.zero		1
	.type		_ZN39_INTERNAL_303b48f4_4_k_cu_60f7ee91_60464cuda3std3__419piecewise_constructE,@object
	.size		_ZN39_INTERNAL_303b48f4_4_k_cu_60f7ee91_60464cuda3std3__419piecewise_constructE,(_ZN39_INTERNAL_303b48f4_4_k_cu_60f7ee91_60464cuda3std3__45__cpo4cendE - _ZN39_INTERNAL_303b48f4_4_k_cu_60f7ee91_60464cuda3std3__419piecewise_constructE)
_ZN39_INTERNAL_303b48f4_4_k_cu_60f7ee91_60464cuda3std3__419piecewise_constructE:
	.zero		1
	.type		_ZN39_INTERNAL_303b48f4_4_k_cu_60f7ee91_60464cuda3std3__45__cpo4cendE,@object
	.size		_ZN39_INTERNAL_303b48f4_4_k_cu_60f7ee91_60464cuda3std3__45__cpo4cendE,(_ZN39_INTERNAL_303b48f4_4_k_cu_60f7ee91_60464cuda3std6ranges3__45__cpo4swapE - _ZN39_INTERNAL_303b48f4_4_k_cu_60f7ee91_60464cuda3std3__45__cpo4cendE)
_ZN39_INTERNAL_303b48f4_4_k_cu_60f7ee91_60464cuda3std3__45__cpo4cendE:
	.zero		1
	.type		_ZN39_INTERNAL_303b48f4_4_k_cu_60f7ee91_60464cuda3std6ranges3__45__cpo4swapE,@object
	.size		_ZN39_INTERNAL_303b48f4_4_k_cu_60f7ee91_60464cuda3std6ranges3__45__cpo4swapE,(.L_10 - _ZN39_INTERNAL_303b48f4_4_k_cu_60f7ee91_60464cuda3std6ranges3__45__cpo4swapE)
_ZN39_INTERNAL_303b48f4_4_k_cu_60f7ee91_60464cuda3std6ranges3__45__cpo4swapE:
	.zero		1
.L_10:


//--------------------- .nv.constant0._ZN7cutlass13device_kernelINS_4gemm6kernel13GemmUniversalIN4cute5tupleIJiiiiEEENS1_10collective13CollectiveMmaINS1_35MainloopSm100TmaUmmaWarpSpecializedILi3ELi2ELi4ENS5_IJNS4_1CILi1EEESB_SB_EEEEENS5_IJNSA_ILi64EEESE_SE_EEENS_6half_tENS5_IJlSB_lEEESG_SH_NS4_8TiledMMAINS4_8MMA_AtomIJNS4_20SM100_MMA_F16BF16_SSISG_SG_fLi64ELi64ELNS4_4UMMA5MajorE0ELSM_0ELNSL_7ScaleInE0ELSN_0EEEEEENS4_6LayoutISC_NS5_IJNSA_ILi0EEESR_SR_EEEEENS5_IJNS4_10UnderscoreESU_SU_EEEEENS4_13SM90_TMA_LOADENS4_14ComposedLayoutINS4_7SwizzleILi3ELi4ELi3EEENS4_18smem_ptr_flag_bitsILi16EEENSQ_INS5_IJNSA_ILi8EEESE_EEENS5_IJSE_SB_EEEEEEEvNS4_8identityESX_S17_vS18_EENS_8epilogue10collective18CollectiveEpilogueINS1A_23Sm100TmaWarpSpecializedILi3ELi2ELi16ELb1ELb0EEEJSF_NS5_IJNSQ_ISE_SB_EENSQ_INSA_ILi32EEESB_EEEEESG_SH_SG_SH_NS1A_6fusion15FusionCallbacksIS1E_NS1J_17LinearCombinationISG_fSG_fLNS_15FloatRoundStyleE2EEESF_S1I_JEEENS4_5SM1004TMEM4LOAD26SM100_TMEM_LOAD_16dp256b4xESX_NSY_INSZ_ILi2ELi4ELi3EEES12_NSQ_INS5_IJS13_S1G_EEENS5_IJS1G_SB_EEEEEEENS4_17SM75_U32x4_LDSM_NENS4_14SM90_TMA_STOREES1X_NS4_17SM90_U32x4_STSM_NENS4_39AutoVectorizingCopyWithAssumedAlignmentILi128EEEEEEvvEEEEvNT_6ParamsE --------------------------
	.section	.nv.constant0._ZN7cutlass13device_kernelINS_4gemm6kernel13GemmUniversalIN4cute5tupleIJiiiiEEENS1_10collective13CollectiveMmaINS1_35MainloopSm100TmaUmmaWarpSpecializedILi3ELi2ELi4ENS5_IJNS4_1CILi1EEESB_SB_EEEEENS5_IJNSA_ILi64EEESE_SE_EEENS_6half_tENS5_IJlSB_lEEESG_SH_NS4_8TiledMMAINS4_8MMA_AtomIJNS4_20SM100_MMA_F16BF16_SSISG_SG_fLi64ELi64ELNS4_4UMMA5MajorE0ELSM_0ELNSL_7ScaleInE0ELSN_0EEEEEENS4_6LayoutISC_NS5_IJNSA_ILi0EEESR_SR_EEEEENS5_IJNS4_10UnderscoreESU_SU_EEEEENS4_13SM90_TMA_LOADENS4_14ComposedLayoutINS4_7SwizzleILi3ELi4ELi3EEENS4_18smem_ptr_flag_bitsILi16EEENSQ_INS5_IJNSA_ILi8EEESE_EEENS5_IJSE_SB_EEEEEEEvNS4_8identityESX_S17_vS18_EENS_8epilogue10collective18CollectiveEpilogueINS1A_23Sm100TmaWarpSpecializedILi3ELi2ELi16ELb1ELb0EEEJSF_NS5_IJNSQ_ISE_SB_EENSQ_INSA_ILi32EEESB_EEEEESG_SH_SG_SH_NS1A_6fusion15FusionCallbacksIS1E_NS1J_17LinearCombinationISG_fSG_fLNS_15FloatRoundStyleE2EEESF_S1I_JEEENS4_5SM1004TMEM4LOAD26SM100_TMEM_LOAD_16dp256b4xESX_NSY_INSZ_ILi2ELi4ELi3EEES12_NSQ_INS5_IJS13_S1G_EEENS5_IJS1G_SB_EEEEEEENS4_17SM75_U32x4_LDSM_NENS4_14SM90_TMA_STOREES1X_NS4_17SM90_U32x4_STSM_NENS4_39AutoVectorizingCopyWithAssumedAlignmentILi128EEEEEEvvEEEEvNT_6ParamsE,"a",@progbits
	.sectionflags	@""
	.align	4
.nv.constant0._ZN7cutlass13device_kernelINS_4gemm6kernel13GemmUniversalIN4cute5tupleIJiiiiEEENS1_10collective13CollectiveMmaINS1_35MainloopSm100TmaUmmaWarpSpecializedILi3ELi2ELi4ENS5_IJNS4_1CILi1EEESB_SB_EEEEENS5_IJNSA_ILi64EEESE_SE_EEENS_6half_tENS5_IJlSB_lEEESG_SH_NS4_8TiledMMAINS4_8MMA_AtomIJNS4_20SM100_MMA_F16BF16_SSISG_SG_fLi64ELi64ELNS4_4UMMA5MajorE0ELSM_0ELNSL_7ScaleInE0ELSN_0EEEEEENS4_6LayoutISC_NS5_IJNSA_ILi0EEESR_SR_EEEEENS5_IJNS4_10UnderscoreESU_SU_EEEEENS4_13SM90_TMA_LOADENS4_14ComposedLayoutINS4_7SwizzleILi3ELi4ELi3EEENS4_18smem_ptr_flag_bitsILi16EEENSQ_INS5_IJNSA_ILi8EEESE_EEENS5_IJSE_SB_EEEEEEEvNS4_8identityESX_S17_vS18_EENS_8epilogue10collective18CollectiveEpilogueINS1A_23Sm100TmaWarpSpecializedILi3ELi2ELi16ELb1ELb0EEEJSF_NS5_IJNSQ_ISE_SB_EENSQ_INSA_ILi32EEESB_EEEEESG_SH_SG_SH_NS1A_6fusion15FusionCallbacksIS1E_NS1J_17LinearCombinationISG_fSG_fLNS_15FloatRoundStyleE2EEESF_S1I_JEEENS4_5SM1004TMEM4LOAD26SM100_TMEM_LOAD_16dp256b4xESX_NSY_INSZ_ILi2ELi4ELi3EEES12_NSQ_INS5_IJS13_S1G_EEENS5_IJS1G_SB_EEEEEEENS4_17SM75_U32x4_LDSM_NENS4_14SM90_TMA_STOREES1X_NS4_17SM90_U32x4_STSM_NENS4_39AutoVectorizingCopyWithAssumedAlignmentILi128EEEEEEvvEEEEvNT_6ParamsE:
	.zero		2944


//--------------------- SYMBOLS --------------------------

	.type		.nv.reservedSmem.offset0,@object
	.size		.nv.reservedSmem.offset0,0x4
	.type		.nv.reservedSmem.cap,@object
	.size		.nv.reservedSmem.cap,0x4
	.type		__assertfail,@function
